//
// Generated by NVIDIA NVVM Compiler
//
// Compiler Build ID: CL-36424714
// Cuda compilation tools, release 13.0, V13.0.88
// Based on NVVM 20.0.0
//

.version 9.0
.target sm_100
.address_size 64

	// .globl	_Z25do_link_format_cpu_to_gpuPdS_iiiii
// _ZZ25do_link_format_cpu_to_gpuPdS_iiiiiE3buf has been demoted
// _ZZ25do_link_format_gpu_to_cpuP7double2S0_iiiiE3buf has been demoted

.visible .entry _Z25do_link_format_cpu_to_gpuPdS_iiiii(
	.param .u64 .ptr .align 1 _Z25do_link_format_cpu_to_gpuPdS_iiiii_param_0,
	.param .u64 .ptr .align 1 _Z25do_link_format_cpu_to_gpuPdS_iiiii_param_1,
	.param .u32 _Z25do_link_format_cpu_to_gpuPdS_iiiii_param_2,
	.param .u32 _Z25do_link_format_cpu_to_gpuPdS_iiiii_param_3,
	.param .u32 _Z25do_link_format_cpu_to_gpuPdS_iiiii_param_4,
	.param .u32 _Z25do_link_format_cpu_to_gpuPdS_iiiii_param_5,
	.param .u32 _Z25do_link_format_cpu_to_gpuPdS_iiiii_param_6
)
{
	.reg .b32 	%r<39>;
	.reg .b64 	%rd<94>;
	.reg .b64 	%fd<145>;
	// demoted variable
	.shared .align 16 .b8 _ZZ25do_link_format_cpu_to_gpuPdS_iiiiiE3buf[9216];
	ld.param.u64 	%rd1, [_Z25do_link_format_cpu_to_gpuPdS_iiiii_param_0];
	ld.param.u64 	%rd2, [_Z25do_link_format_cpu_to_gpuPdS_iiiii_param_1];
	ld.param.u32 	%r1, [_Z25do_link_format_cpu_to_gpuPdS_iiiii_param_4];
	ld.param.u32 	%r2, [_Z25do_link_format_cpu_to_gpuPdS_iiiii_param_5];
	ld.param.u32 	%r3, [_Z25do_link_format_cpu_to_gpuPdS_iiiii_param_6];
	cvta.to.global.u64 	%rd3, %rd2;
	cvta.to.global.u64 	%rd4, %rd1;
	mov.u32 	%r4, %ctaid.x;
	mov.u32 	%r5, %ntid.x;
	mul.lo.s32 	%r6, %r4, %r5;
	mov.u32 	%r7, %tid.x;
	add.s32 	%r8, %r6, %r7;
	shl.b32 	%r9, %r3, 1;
	add.s32 	%r10, %r9, %r1;
	mul.lo.s32 	%r11, %r6, 18;
	add.s32 	%r12, %r2, %r1;
	mul.wide.s32 	%rd5, %r11, 8;
	add.s64 	%rd6, %rd3, %rd5;
	shl.b32 	%r13, %r7, 4;
	mov.u32 	%r14, _ZZ25do_link_format_cpu_to_gpuPdS_iiiiiE3buf;
	add.s32 	%r15, %r14, %r13;
	mul.wide.u32 	%rd7, %r7, 16;
	add.s64 	%rd8, %rd6, %rd7;
	ld.global.v2.f64 	{%fd1, %fd2}, [%rd8];
	st.shared.v2.f64 	[%r15], {%fd1, %fd2};
	add.s32 	%r16, %r5, %r7;
	shl.b32 	%r17, %r5, 4;
	add.s32 	%r18, %r15, %r17;
	mul.wide.s32 	%rd9, %r5, 16;
	add.s64 	%rd10, %rd8, %rd9;
	ld.global.v2.f64 	{%fd3, %fd4}, [%rd10];
	st.shared.v2.f64 	[%r18], {%fd3, %fd4};
	add.s32 	%r19, %r16, %r5;
	add.s32 	%r20, %r18, %r17;
	add.s64 	%rd11, %rd10, %rd9;
	ld.global.v2.f64 	{%fd5, %fd6}, [%rd11];
	st.shared.v2.f64 	[%r20], {%fd5, %fd6};
	add.s32 	%r21, %r19, %r5;
	add.s32 	%r22, %r20, %r17;
	add.s64 	%rd12, %rd11, %rd9;
	ld.global.v2.f64 	{%fd7, %fd8}, [%rd12];
	st.shared.v2.f64 	[%r22], {%fd7, %fd8};
	add.s32 	%r23, %r21, %r5;
	add.s32 	%r24, %r22, %r17;
	add.s64 	%rd13, %rd12, %rd9;
	ld.global.v2.f64 	{%fd9, %fd10}, [%rd13];
	st.shared.v2.f64 	[%r24], {%fd9, %fd10};
	add.s32 	%r25, %r23, %r5;
	add.s32 	%r26, %r24, %r17;
	add.s64 	%rd14, %rd13, %rd9;
	ld.global.v2.f64 	{%fd11, %fd12}, [%rd14];
	st.shared.v2.f64 	[%r26], {%fd11, %fd12};
	add.s32 	%r27, %r25, %r5;
	add.s32 	%r28, %r26, %r17;
	mul.wide.u32 	%rd15, %r27, 16;
	add.s64 	%rd16, %rd6, %rd15;
	ld.global.v2.f64 	{%fd13, %fd14}, [%rd16];
	st.shared.v2.f64 	[%r28], {%fd13, %fd14};
	add.s32 	%r29, %r27, %r5;
	add.s32 	%r30, %r28, %r17;
	mul.wide.u32 	%rd17, %r29, 16;
	add.s64 	%rd18, %rd6, %rd17;
	ld.global.v2.f64 	{%fd15, %fd16}, [%rd18];
	st.shared.v2.f64 	[%r30], {%fd15, %fd16};
	add.s32 	%r31, %r29, %r5;
	add.s32 	%r32, %r30, %r17;
	mul.wide.u32 	%rd19, %r31, 16;
	add.s64 	%rd20, %rd6, %rd19;
	ld.global.v2.f64 	{%fd17, %fd18}, [%rd20];
	st.shared.v2.f64 	[%r32], {%fd17, %fd18};
	bar.sync 	0;
	mul.wide.s32 	%rd21, %r8, 16;
	add.s64 	%rd22, %rd4, %rd21;
	shl.b32 	%r33, %r7, 7;
	add.s32 	%r34, %r15, %r33;
	ld.shared.v2.f64 	{%fd19, %fd20}, [%r34];
	st.global.v2.f64 	[%rd22], {%fd19, %fd20};
	mul.wide.s32 	%rd23, %r12, 16;
	add.s64 	%rd24, %rd22, %rd23;
	ld.shared.v2.f64 	{%fd21, %fd22}, [%r34+16];
	st.global.v2.f64 	[%rd24], {%fd21, %fd22};
	add.s64 	%rd25, %rd24, %rd23;
	ld.shared.v2.f64 	{%fd23, %fd24}, [%r34+32];
	st.global.v2.f64 	[%rd25], {%fd23, %fd24};
	add.s64 	%rd26, %rd25, %rd23;
	ld.shared.v2.f64 	{%fd25, %fd26}, [%r34+48];
	st.global.v2.f64 	[%rd26], {%fd25, %fd26};
	add.s64 	%rd27, %rd26, %rd23;
	ld.shared.v2.f64 	{%fd27, %fd28}, [%r34+64];
	st.global.v2.f64 	[%rd27], {%fd27, %fd28};
	add.s64 	%rd28, %rd27, %rd23;
	ld.shared.v2.f64 	{%fd29, %fd30}, [%r34+80];
	st.global.v2.f64 	[%rd28], {%fd29, %fd30};
	add.s64 	%rd29, %rd28, %rd23;
	ld.shared.v2.f64 	{%fd31, %fd32}, [%r34+96];
	st.global.v2.f64 	[%rd29], {%fd31, %fd32};
	add.s64 	%rd30, %rd29, %rd23;
	ld.shared.v2.f64 	{%fd33, %fd34}, [%r34+112];
	st.global.v2.f64 	[%rd30], {%fd33, %fd34};
	add.s64 	%rd31, %rd30, %rd23;
	ld.shared.v2.f64 	{%fd35, %fd36}, [%r34+128];
	st.global.v2.f64 	[%rd31], {%fd35, %fd36};
	bar.sync 	0;
	mul.lo.s32 	%r35, %r10, 18;
	mul.wide.s32 	%rd32, %r35, 8;
	add.s64 	%rd33, %rd6, %rd32;
	add.s64 	%rd34, %rd33, %rd7;
	ld.global.v2.f64 	{%fd37, %fd38}, [%rd34];
	st.shared.v2.f64 	[%r15], {%fd37, %fd38};
	add.s64 	%rd35, %rd34, %rd9;
	ld.global.v2.f64 	{%fd39, %fd40}, [%rd35];
	st.shared.v2.f64 	[%r18], {%fd39, %fd40};
	add.s64 	%rd36, %rd35, %rd9;
	ld.global.v2.f64 	{%fd41, %fd42}, [%rd36];
	st.shared.v2.f64 	[%r20], {%fd41, %fd42};
	add.s64 	%rd37, %rd36, %rd9;
	ld.global.v2.f64 	{%fd43, %fd44}, [%rd37];
	st.shared.v2.f64 	[%r22], {%fd43, %fd44};
	add.s64 	%rd38, %rd37, %rd9;
	ld.global.v2.f64 	{%fd45, %fd46}, [%rd38];
	st.shared.v2.f64 	[%r24], {%fd45, %fd46};
	add.s64 	%rd39, %rd38, %rd9;
	ld.global.v2.f64 	{%fd47, %fd48}, [%rd39];
	st.shared.v2.f64 	[%r26], {%fd47, %fd48};
	add.s64 	%rd40, %rd33, %rd15;
	ld.global.v2.f64 	{%fd49, %fd50}, [%rd40];
	st.shared.v2.f64 	[%r28], {%fd49, %fd50};
	add.s64 	%rd41, %rd33, %rd17;
	ld.global.v2.f64 	{%fd51, %fd52}, [%rd41];
	st.shared.v2.f64 	[%r30], {%fd51, %fd52};
	add.s64 	%rd42, %rd33, %rd19;
	ld.global.v2.f64 	{%fd53, %fd54}, [%rd42];
	st.shared.v2.f64 	[%r32], {%fd53, %fd54};
	bar.sync 	0;
	mul.lo.s32 	%r36, %r12, 18;
	mul.wide.s32 	%rd43, %r36, 8;
	add.s64 	%rd44, %rd22, %rd43;
	ld.shared.v2.f64 	{%fd55, %fd56}, [%r34];
	st.global.v2.f64 	[%rd44], {%fd55, %fd56};
	add.s64 	%rd45, %rd44, %rd23;
	ld.shared.v2.f64 	{%fd57, %fd58}, [%r34+16];
	st.global.v2.f64 	[%rd45], {%fd57, %fd58};
	add.s64 	%rd46, %rd45, %rd23;
	ld.shared.v2.f64 	{%fd59, %fd60}, [%r34+32];
	st.global.v2.f64 	[%rd46], {%fd59, %fd60};
	add.s64 	%rd47, %rd46, %rd23;
	ld.shared.v2.f64 	{%fd61, %fd62}, [%r34+48];
	st.global.v2.f64 	[%rd47], {%fd61, %fd62};
	add.s64 	%rd48, %rd47, %rd23;
	ld.shared.v2.f64 	{%fd63, %fd64}, [%r34+64];
	st.global.v2.f64 	[%rd48], {%fd63, %fd64};
	add.s64 	%rd49, %rd48, %rd23;
	ld.shared.v2.f64 	{%fd65, %fd66}, [%r34+80];
	st.global.v2.f64 	[%rd49], {%fd65, %fd66};
	add.s64 	%rd50, %rd49, %rd23;
	ld.shared.v2.f64 	{%fd67, %fd68}, [%r34+96];
	st.global.v2.f64 	[%rd50], {%fd67, %fd68};
	add.s64 	%rd51, %rd50, %rd23;
	ld.shared.v2.f64 	{%fd69, %fd70}, [%r34+112];
	st.global.v2.f64 	[%rd51], {%fd69, %fd70};
	add.s64 	%rd52, %rd51, %rd23;
	ld.shared.v2.f64 	{%fd71, %fd72}, [%r34+128];
	st.global.v2.f64 	[%rd52], {%fd71, %fd72};
	bar.sync 	0;
	mul.lo.s32 	%r37, %r10, 36;
	mul.wide.s32 	%rd53, %r37, 8;
	add.s64 	%rd54, %rd6, %rd53;
	add.s64 	%rd55, %rd54, %rd7;
	ld.global.v2.f64 	{%fd73, %fd74}, [%rd55];
	st.shared.v2.f64 	[%r15], {%fd73, %fd74};
	add.s64 	%rd56, %rd55, %rd9;
	ld.global.v2.f64 	{%fd75, %fd76}, [%rd56];
	st.shared.v2.f64 	[%r18], {%fd75, %fd76};
	add.s64 	%rd57, %rd56, %rd9;
	ld.global.v2.f64 	{%fd77, %fd78}, [%rd57];
	st.shared.v2.f64 	[%r20], {%fd77, %fd78};
	add.s64 	%rd58, %rd57, %rd9;
	ld.global.v2.f64 	{%fd79, %fd80}, [%rd58];
	st.shared.v2.f64 	[%r22], {%fd79, %fd80};
	add.s64 	%rd59, %rd58, %rd9;
	ld.global.v2.f64 	{%fd81, %fd82}, [%rd59];
	st.shared.v2.f64 	[%r24], {%fd81, %fd82};
	add.s64 	%rd60, %rd59, %rd9;
	ld.global.v2.f64 	{%fd83, %fd84}, [%rd60];
	st.shared.v2.f64 	[%r26], {%fd83, %fd84};
	add.s64 	%rd61, %rd54, %rd15;
	ld.global.v2.f64 	{%fd85, %fd86}, [%rd61];
	st.shared.v2.f64 	[%r28], {%fd85, %fd86};
	add.s64 	%rd62, %rd54, %rd17;
	ld.global.v2.f64 	{%fd87, %fd88}, [%rd62];
	st.shared.v2.f64 	[%r30], {%fd87, %fd88};
	add.s64 	%rd63, %rd54, %rd19;
	ld.global.v2.f64 	{%fd89, %fd90}, [%rd63];
	st.shared.v2.f64 	[%r32], {%fd89, %fd90};
	bar.sync 	0;
	mul.wide.s32 	%rd64, %r12, 144;
	add.s64 	%rd65, %rd44, %rd64;
	ld.shared.v2.f64 	{%fd91, %fd92}, [%r34];
	st.global.v2.f64 	[%rd65], {%fd91, %fd92};
	add.s64 	%rd66, %rd65, %rd23;
	ld.shared.v2.f64 	{%fd93, %fd94}, [%r34+16];
	st.global.v2.f64 	[%rd66], {%fd93, %fd94};
	add.s64 	%rd67, %rd66, %rd23;
	ld.shared.v2.f64 	{%fd95, %fd96}, [%r34+32];
	st.global.v2.f64 	[%rd67], {%fd95, %fd96};
	add.s64 	%rd68, %rd67, %rd23;
	ld.shared.v2.f64 	{%fd97, %fd98}, [%r34+48];
	st.global.v2.f64 	[%rd68], {%fd97, %fd98};
	add.s64 	%rd69, %rd68, %rd23;
	ld.shared.v2.f64 	{%fd99, %fd100}, [%r34+64];
	st.global.v2.f64 	[%rd69], {%fd99, %fd100};
	add.s64 	%rd70, %rd69, %rd23;
	ld.shared.v2.f64 	{%fd101, %fd102}, [%r34+80];
	st.global.v2.f64 	[%rd70], {%fd101, %fd102};
	add.s64 	%rd71, %rd70, %rd23;
	ld.shared.v2.f64 	{%fd103, %fd104}, [%r34+96];
	st.global.v2.f64 	[%rd71], {%fd103, %fd104};
	add.s64 	%rd72, %rd71, %rd23;
	ld.shared.v2.f64 	{%fd105, %fd106}, [%r34+112];
	st.global.v2.f64 	[%rd72], {%fd105, %fd106};
	add.s64 	%rd73, %rd72, %rd23;
	ld.shared.v2.f64 	{%fd107, %fd108}, [%r34+128];
	st.global.v2.f64 	[%rd73], {%fd107, %fd108};
	bar.sync 	0;
	mul.lo.s32 	%r38, %r10, 54;
	mul.wide.s32 	%rd74, %r38, 8;
	add.s64 	%rd75, %rd6, %rd74;
	add.s64 	%rd76, %rd75, %rd7;
	ld.global.v2.f64 	{%fd109, %fd110}, [%rd76];
	st.shared.v2.f64 	[%r15], {%fd109, %fd110};
	add.s64 	%rd77, %rd76, %rd9;
	ld.global.v2.f64 	{%fd111, %fd112}, [%rd77];
	st.shared.v2.f64 	[%r18], {%fd111, %fd112};
	add.s64 	%rd78, %rd77, %rd9;
	ld.global.v2.f64 	{%fd113, %fd114}, [%rd78];
	st.shared.v2.f64 	[%r20], {%fd113, %fd114};
	add.s64 	%rd79, %rd78, %rd9;
	ld.global.v2.f64 	{%fd115, %fd116}, [%rd79];
	st.shared.v2.f64 	[%r22], {%fd115, %fd116};
	add.s64 	%rd80, %rd79, %rd9;
	ld.global.v2.f64 	{%fd117, %fd118}, [%rd80];
	st.shared.v2.f64 	[%r24], {%fd117, %fd118};
	add.s64 	%rd81, %rd80, %rd9;
	ld.global.v2.f64 	{%fd119, %fd120}, [%rd81];
	st.shared.v2.f64 	[%r26], {%fd119, %fd120};
	add.s64 	%rd82, %rd75, %rd15;
	ld.global.v2.f64 	{%fd121, %fd122}, [%rd82];
	st.shared.v2.f64 	[%r28], {%fd121, %fd122};
	add.s64 	%rd83, %rd75, %rd17;
	ld.global.v2.f64 	{%fd123, %fd124}, [%rd83];
	st.shared.v2.f64 	[%r30], {%fd123, %fd124};
	add.s64 	%rd84, %rd75, %rd19;
	ld.global.v2.f64 	{%fd125, %fd126}, [%rd84];
	st.shared.v2.f64 	[%r32], {%fd125, %fd126};
	bar.sync 	0;
	add.s64 	%rd85, %rd65, %rd64;
	ld.shared.v2.f64 	{%fd127, %fd128}, [%r34];
	st.global.v2.f64 	[%rd85], {%fd127, %fd128};
	add.s64 	%rd86, %rd85, %rd23;
	ld.shared.v2.f64 	{%fd129, %fd130}, [%r34+16];
	st.global.v2.f64 	[%rd86], {%fd129, %fd130};
	add.s64 	%rd87, %rd86, %rd23;
	ld.shared.v2.f64 	{%fd131, %fd132}, [%r34+32];
	st.global.v2.f64 	[%rd87], {%fd131, %fd132};
	add.s64 	%rd88, %rd87, %rd23;
	ld.shared.v2.f64 	{%fd133, %fd134}, [%r34+48];
	st.global.v2.f64 	[%rd88], {%fd133, %fd134};
	add.s64 	%rd89, %rd88, %rd23;
	ld.shared.v2.f64 	{%fd135, %fd136}, [%r34+64];
	st.global.v2.f64 	[%rd89], {%fd135, %fd136};
	add.s64 	%rd90, %rd89, %rd23;
	ld.shared.v2.f64 	{%fd137, %fd138}, [%r34+80];
	st.global.v2.f64 	[%rd90], {%fd137, %fd138};
	add.s64 	%rd91, %rd90, %rd23;
	ld.shared.v2.f64 	{%fd139, %fd140}, [%r34+96];
	st.global.v2.f64 	[%rd91], {%fd139, %fd140};
	add.s64 	%rd92, %rd91, %rd23;
	ld.shared.v2.f64 	{%fd141, %fd142}, [%r34+112];
	st.global.v2.f64 	[%rd92], {%fd141, %fd142};
	add.s64 	%rd93, %rd92, %rd23;
	ld.shared.v2.f64 	{%fd143, %fd144}, [%r34+128];
	st.global.v2.f64 	[%rd93], {%fd143, %fd144};
	bar.sync 	0;
	ret;

}
	// .globl	_Z25do_link_format_gpu_to_cpuP7double2S0_iiii
.visible .entry _Z25do_link_format_gpu_to_cpuP7double2S0_iiii(
	.param .u64 .ptr .align 1 _Z25do_link_format_gpu_to_cpuP7double2S0_iiii_param_0,
	.param .u64 .ptr .align 1 _Z25do_link_format_gpu_to_cpuP7double2S0_iiii_param_1,
	.param .u32 _Z25do_link_format_gpu_to_cpuP7double2S0_iiii_param_2,
	.param .u32 _Z25do_link_format_gpu_to_cpuP7double2S0_iiii_param_3,
	.param .u32 _Z25do_link_format_gpu_to_cpuP7double2S0_iiii_param_4,
	.param .u32 _Z25do_link_format_gpu_to_cpuP7double2S0_iiii_param_5
)
{
	.reg .b32 	%r<44>;
	.reg .b64 	%rd<34>;
	.reg .b64 	%fd<37>;
	// demoted variable
	.shared .align 16 .b8 _ZZ25do_link_format_gpu_to_cpuP7double2S0_iiiiE3buf[9216];
	ld.param.u64 	%rd1, [_Z25do_link_format_gpu_to_cpuP7double2S0_iiii_param_0];
	ld.param.u64 	%rd2, [_Z25do_link_format_gpu_to_cpuP7double2S0_iiii_param_1];
	ld.param.u32 	%r1, [_Z25do_link_format_gpu_to_cpuP7double2S0_iiii_param_5];
	mov.u32 	%r2, %ctaid.x;
	mov.u32 	%r3, %ntid.x;
	mul.lo.s32 	%r4, %r2, %r3;
	shr.u32 	%r5, %r4, 2;
	mov.u32 	%r6, %tid.x;
	and.b32  	%r7, %r6, 7;
	shr.u32 	%r8, %r6, 2;
	and.b32  	%r9, %r8, 248;
	shr.u32 	%r10, %r6, 3;
	and.b32  	%r11, %r10, 3;
	shl.b32 	%r12, %r6, 2;
	and.b32  	%r13, %r12, 28;
	and.b32  	%r14, %r6, 992;
	or.b32  	%r15, %r13, %r14;
	mul.lo.s32 	%r16, %r11, 9;
	mad.lo.s32 	%r17, %r15, 9, %r16;
	or.b32  	%r18, %r9, %r7;
	add.s32 	%r19, %r18, %r5;
	cvta.to.global.u64 	%rd3, %rd2;
	shl.b32 	%r20, %r17, 4;
	mov.u32 	%r21, _ZZ25do_link_format_gpu_to_cpuP7double2S0_iiiiE3buf;
	add.s32 	%r22, %r21, %r20;
	mad.lo.s32 	%r23, %r16, %r1, %r19;
	mul.wide.s32 	%rd4, %r23, 16;
	add.s64 	%rd5, %rd3, %rd4;
	ld.global.v2.f64 	{%fd1, %fd2}, [%rd5];
	st.shared.v2.f64 	[%r22], {%fd1, %fd2};
	mul.wide.s32 	%rd6, %r1, 16;
	add.s64 	%rd7, %rd5, %rd6;
	ld.global.v2.f64 	{%fd3, %fd4}, [%rd7];
	st.shared.v2.f64 	[%r22+16], {%fd3, %fd4};
	add.s64 	%rd8, %rd7, %rd6;
	ld.global.v2.f64 	{%fd5, %fd6}, [%rd8];
	st.shared.v2.f64 	[%r22+32], {%fd5, %fd6};
	add.s64 	%rd9, %rd8, %rd6;
	ld.global.v2.f64 	{%fd7, %fd8}, [%rd9];
	st.shared.v2.f64 	[%r22+48], {%fd7, %fd8};
	add.s64 	%rd10, %rd9, %rd6;
	ld.global.v2.f64 	{%fd9, %fd10}, [%rd10];
	st.shared.v2.f64 	[%r22+64], {%fd9, %fd10};
	add.s64 	%rd11, %rd10, %rd6;
	ld.global.v2.f64 	{%fd11, %fd12}, [%rd11];
	st.shared.v2.f64 	[%r22+80], {%fd11, %fd12};
	add.s64 	%rd12, %rd11, %rd6;
	ld.global.v2.f64 	{%fd13, %fd14}, [%rd12];
	st.shared.v2.f64 	[%r22+96], {%fd13, %fd14};
	add.s64 	%rd13, %rd12, %rd6;
	ld.global.v2.f64 	{%fd15, %fd16}, [%rd13];
	st.shared.v2.f64 	[%r22+112], {%fd15, %fd16};
	add.s64 	%rd14, %rd13, %rd6;
	ld.global.v2.f64 	{%fd17, %fd18}, [%rd14];
	st.shared.v2.f64 	[%r22+128], {%fd17, %fd18};
	bar.sync 	0;
	mad.lo.s32 	%r24, %r5, 36, %r6;
	cvta.to.global.u64 	%rd15, %rd1;
	mul.wide.u32 	%rd16, %r24, 16;
	add.s64 	%rd17, %rd15, %rd16;
	shl.b32 	%r25, %r6, 4;
	add.s32 	%r26, %r21, %r25;
	ld.shared.v2.f64 	{%fd19, %fd20}, [%r26];
	st.global.v2.f64 	[%rd17], {%fd19, %fd20};
	add.s32 	%r27, %r24, %r3;
	mul.wide.u32 	%rd18, %r27, 16;
	add.s64 	%rd19, %rd15, %rd18;
	shl.b32 	%r28, %r3, 4;
	add.s32 	%r29, %r26, %r28;
	ld.shared.v2.f64 	{%fd21, %fd22}, [%r29];
	st.global.v2.f64 	[%rd19], {%fd21, %fd22};
	add.s32 	%r30, %r27, %r3;
	mul.wide.u32 	%rd20, %r30, 16;
	add.s64 	%rd21, %rd15, %rd20;
	add.s32 	%r31, %r29, %r28;
	ld.shared.v2.f64 	{%fd23, %fd24}, [%r31];
	st.global.v2.f64 	[%rd21], {%fd23, %fd24};
	add.s32 	%r32, %r30, %r3;
	mul.wide.u32 	%rd22, %r32, 16;
	add.s64 	%rd23, %rd15, %rd22;
	add.s32 	%r33, %r31, %r28;
	ld.shared.v2.f64 	{%fd25, %fd26}, [%r33];
	st.global.v2.f64 	[%rd23], {%fd25, %fd26};
	add.s32 	%r34, %r32, %r3;
	mul.wide.u32 	%rd24, %r34, 16;
	add.s64 	%rd25, %rd15, %rd24;
	add.s32 	%r35, %r33, %r28;
	ld.shared.v2.f64 	{%fd27, %fd28}, [%r35];
	st.global.v2.f64 	[%rd25], {%fd27, %fd28};
	add.s32 	%r36, %r34, %r3;
	mul.wide.u32 	%rd26, %r36, 16;
	add.s64 	%rd27, %rd15, %rd26;
	add.s32 	%r37, %r35, %r28;
	ld.shared.v2.f64 	{%fd29, %fd30}, [%r37];
	st.global.v2.f64 	[%rd27], {%fd29, %fd30};
	add.s32 	%r38, %r36, %r3;
	mul.wide.u32 	%rd28, %r38, 16;
	add.s64 	%rd29, %rd15, %rd28;
	add.s32 	%r39, %r37, %r28;
	ld.shared.v2.f64 	{%fd31, %fd32}, [%r39];
	st.global.v2.f64 	[%rd29], {%fd31, %fd32};
	add.s32 	%r40, %r38, %r3;
	mul.wide.u32 	%rd30, %r40, 16;
	add.s64 	%rd31, %rd15, %rd30;
	add.s32 	%r41, %r39, %r28;
	ld.shared.v2.f64 	{%fd33, %fd34}, [%r41];
	st.global.v2.f64 	[%rd31], {%fd33, %fd34};
	add.s32 	%r42, %r40, %r3;
	mul.wide.u32 	%rd32, %r42, 16;
	add.s64 	%rd33, %rd15, %rd32;
	add.s32 	%r43, %r41, %r28;
	ld.shared.v2.f64 	{%fd35, %fd36}, [%r43];
	st.global.v2.f64 	[%rd33], {%fd35, %fd36};
	ret;

}


// ===== COMPILED SASS (sm_100) =====

	.target	sm_100

	.elftype	@"ET_EXEC"


//--------------------- .note.nv.tkinfo           --------------------------
	.section	.note.nv.tkinfo,"",@"SHT_NOTE"
	.sectionflags	@"SHF_NOTE_NV_TKINFO"
	.tkinfo
        /*0018*/ 	.word	0x00000002
        /*0030*/ 	.string	""
        /*0030*/ 	.string	"ptxas"
        /*0030*/ 	.string	"Cuda compilation tools, release 13.0, V13.0.88"
        /*0030*/ 	.string	"Build cuda_13.0.r13.0/compiler.36424714_0"
        /*0030*/ 	.string	"-arch sm_100 -m 64 "



//--------------------- .note.nv.cuinfo           --------------------------
	.section	.note.nv.cuinfo,"",@"SHT_NOTE"
	.sectionflags	@"SHF_NOTE_NV_CUINFO"
        /*0018*/ 	.short	0x0002
        /*001a*/ 	.short	0x0064
        /*001c*/ 	.short	0x0082
	.zero		2


//--------------------- .nv.info                  --------------------------
	.section	.nv.info,"",@"SHT_CUDA_INFO"
	.align	4


	//----- nvinfo : EIATTR_REGCOUNT
	.align		4
        /*0000*/ 	.byte	0x04, 0x2f
        /*0002*/ 	.short	(.L_1 - .L_0)
	.align		4
.L_0:
        /*0004*/ 	.word	index@(_Z25do_link_format_cpu_to_gpuPdS_iiiii)
        /*0008*/ 	.word	0x00000020


	//----- nvinfo : EIATTR_FRAME_SIZE
	.align		4
.L_1:
        /*000c*/ 	.byte	0x04, 0x11
        /*000e*/ 	.short	(.L_3 - .L_2)
	.align		4
.L_2:
        /*0010*/ 	.word	index@(_Z25do_link_format_cpu_to_gpuPdS_iiiii)
        /*0014*/ 	.word	0x00000000


	//----- nvinfo : EIATTR_REGCOUNT
	.align		4
.L_3:
        /*0018*/ 	.byte	0x04, 0x2f
        /*001a*/ 	.short	(.L_5 - .L_4)
	.align		4
.L_4:
        /*001c*/ 	.word	index@(_Z25do_link_format_gpu_to_cpuP7double2S0_iiii)
        /*0020*/ 	.word	0x00000020


	//----- nvinfo : EIATTR_FRAME_SIZE
	.align		4
.L_5:
        /*0024*/ 	.byte	0x04, 0x11
        /*0026*/ 	.short	(.L_7 - .L_6)
	.align		4
.L_6:
        /*0028*/ 	.word	index@(_Z25do_link_format_gpu_to_cpuP7double2S0_iiii)
        /*002c*/ 	.word	0x00000000


	//----- nvinfo : EIATTR_MIN_STACK_SIZE
	.align		4
.L_7:
        /*0030*/ 	.byte	0x04, 0x12
        /*0032*/ 	.short	(.L_9 - .L_8)
	.align		4
.L_8:
        /*0034*/ 	.word	index@(_Z25do_link_format_gpu_to_cpuP7double2S0_iiii)
        /*0038*/ 	.word	0x00000000


	//----- nvinfo : EIATTR_MIN_STACK_SIZE
	.align		4
.L_9:
        /*003c*/ 	.byte	0x04, 0x12
        /*003e*/ 	.short	(.L_11 - .L_10)
	.align		4
.L_10:
        /*0040*/ 	.word	index@(_Z25do_link_format_cpu_to_gpuPdS_iiiii)
        /*0044*/ 	.word	0x00000000
.L_11:


//--------------------- .nv.compat                --------------------------
	.section	.nv.compat,"",@"SHT_CUDA_COMPAT_INFO"
	.align	4
        /*0000*/ 	.byte	0x02, 0x09, 0x00, 0x00, 0x02, 0x02, 0x01, 0x00, 0x02, 0x05, 0x05, 0x00, 0x03, 0x07, 0x01, 0x01
        /*0010*/ 	.byte	0x02, 0x03, 0x00, 0x00, 0x02, 0x06, 0x01, 0x00, 0x04, 0x0b, 0x08, 0x00, 0x09, 0x00, 0x00, 0x00
        /*0020*/ 	.byte	0x00, 0x00, 0x00, 0x00


//--------------------- .nv.info._Z25do_link_format_gpu_to_cpuP7double2S0_iiii --------------------------
	.section	.nv.info._Z25do_link_format_gpu_to_cpuP7double2S0_iiii,"",@"SHT_CUDA_INFO"
	.sectionflags	@""
	.align	4


	//----- nvinfo : EIATTR_CUDA_API_VERSION
	.align		4
        /*0000*/ 	.byte	0x04, 0x37
        /*0002*/ 	.short	(.L_13 - .L_12)
.L_12:
        /*0004*/ 	.word	0x00000082


	//----- nvinfo : EIATTR_KPARAM_INFO
	.align		4
.L_13:
        /*0008*/ 	.byte	0x04, 0x17
        /*000a*/ 	.short	(.L_15 - .L_14)
.L_14:
        /*000c*/ 	.word	0x00000000
        /*0010*/ 	.short	0x0005
        /*0012*/ 	.short	0x001c
        /*0014*/ 	.byte	0x00, 0xf0, 0x11, 0x00


	//----- nvinfo : EIATTR_KPARAM_INFO
	.align		4
.L_15:
        /*0018*/ 	.byte	0x04, 0x17
        /*001a*/ 	.short	(.L_17 - .L_16)
.L_16:
        /*001c*/ 	.word	0x00000000
        /*0020*/ 	.short	0x0004
        /*0022*/ 	.short	0x0018
        /*0024*/ 	.byte	0x00, 0xf0, 0x11, 0x00


	//----- nvinfo : EIATTR_KPARAM_INFO
	.align		4
.L_17:
        /*0028*/ 	.byte	0x04, 0x17
        /*002a*/ 	.short	(.L_19 - .L_18)
.L_18:
        /*002c*/ 	.word	0x00000000
        /*0030*/ 	.short	0x0003
        /*0032*/ 	.short	0x0014
        /*0034*/ 	.byte	0x00, 0xf0, 0x11, 0x00


	//----- nvinfo : EIATTR_KPARAM_INFO
	.align		4
.L_19:
        /*0038*/ 	.byte	0x04, 0x17
        /*003a*/ 	.short	(.L_21 - .L_20)
.L_20:
        /*003c*/ 	.word	0x00000000
        /*0040*/ 	.short	0x0002
        /*0042*/ 	.short	0x0010
        /*0044*/ 	.byte	0x00, 0xf0, 0x11, 0x00


	//----- nvinfo : EIATTR_KPARAM_INFO
	.align		4
.L_21:
        /*0048*/ 	.byte	0x04, 0x17
        /*004a*/ 	.short	(.L_23 - .L_22)
.L_22:
        /*004c*/ 	.word	0x00000000
        /*0050*/ 	.short	0x0001
        /*0052*/ 	.short	0x0008
        /*0054*/ 	.byte	0x00, 0xf5, 0x21, 0x00


	//----- nvinfo : EIATTR_KPARAM_INFO
	.align		4
.L_23:
        /*0058*/ 	.byte	0x04, 0x17
        /*005a*/ 	.short	(.L_25 - .L_24)
.L_24:
        /*005c*/ 	.word	0x00000000
        /*0060*/ 	.short	0x0000
        /*0062*/ 	.short	0x0000
        /*0064*/ 	.byte	0x00, 0xf5, 0x21, 0x00


	//----- nvinfo : EIATTR_SPARSE_MMA_MASK
	.align		4
.L_25:
        /*0068*/ 	.byte	0x03, 0x50
        /*006a*/ 	.short	0x0000


	//----- nvinfo : EIATTR_MAXREG_COUNT
	.align		4
        /*006c*/ 	.byte	0x03, 0x1b
        /*006e*/ 	.short	0x00ff


	//----- nvinfo : EIATTR_NUM_BARRIERS
	.align		4
        /*0070*/ 	.byte	0x02, 0x4c
        /*0072*/ 	.byte	0x01
	.zero		1


	//----- nvinfo : EIATTR_MERCURY_ISA_VERSION
	.align		4
        /*0074*/ 	.byte	0x03, 0x5f
        /*0076*/ 	.short	0x0101


	//----- nvinfo : EIATTR_VRC_CTA_INIT_COUNT
	.align		4
        /*0078*/ 	.byte	0x02, 0x4a
	.zero		1
	.zero		1


	//----- nvinfo : EIATTR_EXIT_INSTR_OFFSETS
	.align		4
        /*007c*/ 	.byte	0x04, 0x1c
        /*007e*/ 	.short	(.L_27 - .L_26)


	//   ....[0]....
.L_26:
        /*0080*/ 	.word	0x00000630


	//----- nvinfo : EIATTR_CBANK_PARAM_SIZE
	.align		4
.L_27:
        /*0084*/ 	.byte	0x03, 0x19
        /*0086*/ 	.short	0x0020


	//----- nvinfo : EIATTR_PARAM_CBANK
	.align		4
        /*0088*/ 	.byte	0x04, 0x0a
        /*008a*/ 	.short	(.L_29 - .L_28)
	.align		4
.L_28:
        /*008c*/ 	.word	index@(.nv.constant0._Z25do_link_format_gpu_to_cpuP7double2S0_iiii)
        /*0090*/ 	.short	0x0380
        /*0092*/ 	.short	0x0020


	//----- nvinfo : EIATTR_SW_WAR
	.align		4
.L_29:
        /*0094*/ 	.byte	0x04, 0x36
        /*0096*/ 	.short	(.L_31 - .L_30)
.L_30:
        /*0098*/ 	.word	0x00000008
.L_31:


//--------------------- .nv.info._Z25do_link_format_cpu_to_gpuPdS_iiiii --------------------------
	.section	.nv.info._Z25do_link_format_cpu_to_gpuPdS_iiiii,"",@"SHT_CUDA_INFO"
	.sectionflags	@""
	.align	4


	//----- nvinfo : EIATTR_CUDA_API_VERSION
	.align		4
        /*0000*/ 	.byte	0x04, 0x37
        /*0002*/ 	.short	(.L_33 - .L_32)
.L_32:
        /*0004*/ 	.word	0x00000082


	//----- nvinfo : EIATTR_KPARAM_INFO
	.align		4
.L_33:
        /*0008*/ 	.byte	0x04, 0x17
        /*000a*/ 	.short	(.L_35 - .L_34)
.L_34:
        /*000c*/ 	.word	0x00000000
        /*0010*/ 	.short	0x0006
        /*0012*/ 	.short	0x0020
        /*0014*/ 	.byte	0x00, 0xf0, 0x11, 0x00


	//----- nvinfo : EIATTR_KPARAM_INFO
	.align		4
.L_35:
        /*0018*/ 	.byte	0x04, 0x17
        /*001a*/ 	.short	(.L_37 - .L_36)
.L_36:
        /*001c*/ 	.word	0x00000000
        /*0020*/ 	.short	0x0005
        /*0022*/ 	.short	0x001c
        /*0024*/ 	.byte	0x00, 0xf0, 0x11, 0x00


	//----- nvinfo : EIATTR_KPARAM_INFO
	.align		4
.L_37:
        /*0028*/ 	.byte	0x04, 0x17
        /*002a*/ 	.short	(.L_39 - .L_38)
.L_38:
        /*002c*/ 	.word	0x00000000
        /*0030*/ 	.short	0x0004
        /*0032*/ 	.short	0x0018
        /*0034*/ 	.byte	0x00, 0xf0, 0x11, 0x00


	//----- nvinfo : EIATTR_KPARAM_INFO
	.align		4
.L_39:
        /*0038*/ 	.byte	0x04, 0x17
        /*003a*/ 	.short	(.L_41 - .L_40)
.L_40:
        /*003c*/ 	.word	0x00000000
        /*0040*/ 	.short	0x0003
        /*0042*/ 	.short	0x0014
        /*0044*/ 	.byte	0x00, 0xf0, 0x11, 0x00


	//----- nvinfo : EIATTR_KPARAM_INFO
	.align		4
.L_41:
        /*0048*/ 	.byte	0x04, 0x17
        /*004a*/ 	.short	(.L_43 - .L_42)
.L_42:
        /*004c*/ 	.word	0x00000000
        /*0050*/ 	.short	0x0002
        /*0052*/ 	.short	0x0010
        /*0054*/ 	.byte	0x00, 0xf0, 0x11, 0x00


	//----- nvinfo : EIATTR_KPARAM_INFO
	.align		4
.L_43:
        /*0058*/ 	.byte	0x04, 0x17
        /*005a*/ 	.short	(.L_45 - .L_44)
.L_44:
        /*005c*/ 	.word	0x00000000
        /*0060*/ 	.short	0x0001
        /*0062*/ 	.short	0x0008
        /*0064*/ 	.byte	0x00, 0xf5, 0x21, 0x00


	//----- nvinfo : EIATTR_KPARAM_INFO
	.align		4
.L_45:
        /*0068*/ 	.byte	0x04, 0x17
        /*006a*/ 	.short	(.L_47 - .L_46)
.L_46:
        /*006c*/ 	.word	0x00000000
        /*0070*/ 	.short	0x0000
        /*0072*/ 	.short	0x0000
        /*0074*/ 	.byte	0x00, 0xf5, 0x21, 0x00


	//----- nvinfo : EIATTR_SPARSE_MMA_MASK
	.align		4
.L_47:
        /*0078*/ 	.byte	0x03, 0x50
        /*007a*/ 	.short	0x0000


	//----- nvinfo : EIATTR_MAXREG_COUNT
	.align		4
        /*007c*/ 	.byte	0x03, 0x1b
        /*007e*/ 	.short	0x00ff


	//----- nvinfo : EIATTR_NUM_BARRIERS
	.align		4
        /*0080*/ 	.byte	0x02, 0x4c
        /*0082*/ 	.byte	0x01
	.zero		1


	//----- nvinfo : EIATTR_MERCURY_ISA_VERSION
	.align		4
        /*0084*/ 	.byte	0x03, 0x5f
        /*0086*/ 	.short	0x0101


	//----- nvinfo : EIATTR_VRC_CTA_INIT_COUNT
	.align		4
        /*0088*/ 	.byte	0x02, 0x4a
	.zero		1
	.zero		1


	//----- nvinfo : EIATTR_EXIT_INSTR_OFFSETS
	.align		4
        /*008c*/ 	.byte	0x04, 0x1c
        /*008e*/ 	.short	(.L_49 - .L_48)


	//   ....[0]....
.L_48:
        /*0090*/ 	.word	0x00001350


	//----- nvinfo : EIATTR_CBANK_PARAM_SIZE
	.align		4
.L_49:
        /*0094*/ 	.byte	0x03, 0x19
        /*0096*/ 	.short	0x0024


	//----- nvinfo : EIATTR_PARAM_CBANK
	.align		4
        /*0098*/ 	.byte	0x04, 0x0a
        /*009a*/ 	.short	(.L_51 - .L_50)
	.align		4
.L_50:
        /*009c*/ 	.word	index@(.nv.constant0._Z25do_link_format_cpu_to_gpuPdS_iiiii)
        /*00a0*/ 	.short	0x0380
        /*00a2*/ 	.short	0x0024


	//----- nvinfo : EIATTR_SW_WAR
	.align		4
.L_51:
        /*00a4*/ 	.byte	0x04, 0x36
        /*00a6*/ 	.short	(.L_53 - .L_52)
.L_52:
        /*00a8*/ 	.word	0x00000008
.L_53:


//--------------------- .nv.callgraph             --------------------------
	.section	.nv.callgraph,"",@"SHT_CUDA_CALLGRAPH"
	.align	4
	.sectionentsize	8
	.align		4
        /*0000*/ 	.word	0x00000000
	.align		4
        /*0004*/ 	.word	0xffffffff
	.align		4
        /*0008*/ 	.word	0x00000000
	.align		4
        /*000c*/ 	.word	0xfffffffe
	.align		4
        /*0010*/ 	.word	0x00000000
	.align		4
        /*0014*/ 	.word	0xfffffffd
	.align		4
        /*0018*/ 	.word	0x00000000
	.align		4
        /*001c*/ 	.word	0xfffffffc


//--------------------- .text._Z25do_link_format_gpu_to_cpuP7double2S0_iiii --------------------------
	.section	.text._Z25do_link_format_gpu_to_cpuP7double2S0_iiii,"ax",@progbits
	.align	128
        .global         _Z25do_link_format_gpu_to_cpuP7double2S0_iiii
        .type           _Z25do_link_format_gpu_to_cpuP7double2S0_iiii,@function
        .size           _Z25do_link_format_gpu_to_cpuP7double2S0_iiii,(.L_x_2 - _Z25do_link_format_gpu_to_cpuP7double2S0_iiii)
        .other          _Z25do_link_format_gpu_to_cpuP7double2S0_iiii,@"STO_CUDA_ENTRY STV_DEFAULT"
_Z25do_link_format_gpu_to_cpuP7double2S0_iiii:
.text._Z25do_link_format_gpu_to_cpuP7double2S0_iiii:
[----:B------:R-:W-:Y:S01]  /*0000*/  LDC R1, c[0x0][0x37c] ;  /* 0x0000df00ff017b82 */ /* 0x000fe20000000800 */
[----:B------:R-:W0:Y:S07]  /*0010*/  S2R R0, SR_TID.X ;  /* 0x0000000000007919 */ /* 0x000e2e0000002100 */
[----:B------:R-:W1:Y:S01]  /*0020*/  S2UR UR4, SR_CTAID.X ;  /* 0x00000000000479c3 */ /* 0x000e620000002500 */
[----:B------:R-:W2:Y:S07]  /*0030*/  LDCU.64 UR6, c[0x0][0x358] ;  /* 0x00006b00ff0677ac */ /* 0x000eae0008000a00 */
[----:B------:R-:W1:Y:S08]  /*0040*/  LDC R2, c[0x0][0x360] ;  /* 0x0000d800ff027b82 */ /* 0x000e700000000800 */
[----:B------:R-:W3:Y:S08]  /*0050*/  LDC R25, c[0x0][0x39c] ;  /* 0x0000e700ff197b82 */ /* 0x000ef00000000800 */
[----:B------:R-:W4:Y:S01]  /*0060*/  LDC.64 R4, c[0x0][0x388] ;  /* 0x0000e200ff047b82 */ /* 0x000f220000000a00 */
[--C-:B0-----:R-:W-:Y:S01]  /*0070*/  SHF.R.U32.HI R6, RZ, 0x2, R0.reuse ;  /* 0x00000002ff067819 */ /* 0x101fe20000011600 */
[----:B-1----:R-:W-:Y:S01]  /*0080*/  IMAD R3, R2, UR4, RZ ;  /* 0x0000000402037c24 */ /* 0x002fe2000f8e02ff */
[----:B------:R-:W-:-:S02]  /*0090*/  SHF.R.U32.HI R8, RZ, 0x3, R0 ;  /* 0x00000003ff087819 */ /* 0x000fc40000011600 */
[----:B------:R-:W-:Y:S02]  /*00a0*/  LOP3.LUT R7, R6, 0xf8, RZ, 0xc0, !PT ;  /* 0x000000f806077812 */ /* 0x000fe400078ec0ff */
[----:B------:R-:W-:Y:S02]  /*00b0*/  LOP3.LUT R8, R8, 0x3, RZ, 0xc0, !PT ;  /* 0x0000000308087812 */ /* 0x000fe400078ec0ff */
[----:B------:R-:W-:Y:S02]  /*00c0*/  SHF.R.U32.HI R3, RZ, 0x2, R3 ;  /* 0x00000002ff037819 */ /* 0x000fe40000011603 */
[----:B------:R-:W-:Y:S01]  /*00d0*/  LOP3.LUT R6, R7, 0x7, R0, 0xf8, !PT ;  /* 0x0000000707067812 */ /* 0x000fe200078ef800 */
[----:B------:R-:W-:-:S03]  /*00e0*/  IMAD R22, R8, 0x9, RZ ;  /* 0x0000000908167824 */ /* 0x000fc600078e02ff */
[----:B------:R-:W-:-:S05]  /*00f0*/  IADD3 R6, PT, PT, R3, R6, RZ ;  /* 0x0000000603067210 */ /* 0x000fca0007ffe0ff */
[----:B---3--:R-:W-:-:S04]  /*0100*/  IMAD R7, R22, R25, R6 ;  /* 0x0000001916077224 */ /* 0x008fc800078e0206 */
[----:B----4-:R-:W-:-:S04]  /*0110*/  IMAD.WIDE R4, R7, 0x10, R4 ;  /* 0x0000001007047825 */ /* 0x010fc800078e0204 */
[C---:B------:R-:W-:Y:S02]  /*0120*/  IMAD.WIDE R8, R25.reuse, 0x10, R4 ;  /* 0x0000001019087825 */ /* 0x040fe400078e0204 */
[----:B--2---:R-:W2:Y:S02]  /*0130*/  LDG.E.128 R4, desc[UR6][R4.64] ;  /* 0x0000000604047981 */ /* 0x004ea4000c1e1d00 */
[C---:B------:R-:W-:Y:S02]  /*0140*/  IMAD.WIDE R16, R25.reuse, 0x10, R8 ;  /* 0x0000001019107825 */ /* 0x040fe400078e0208 */
[----:B------:R-:W3:Y:S02]  /*0150*/  LDG.E.128 R8, desc[UR6][R8.64] ;  /* 0x0000000608087981 */ /* 0x000ee4000c1e1d00 */
[C---:B------:R-:W-:Y:S02]  /*0160*/  IMAD.WIDE R20, R25.reuse, 0x10, R16 ;  /* 0x0000001019147825 */ /* 0x040fe400078e0210 */
[----:B------:R-:W4:Y:S04]  /*0170*/  LDG.E.128 R16, desc[UR6][R16.64] ;  /* 0x0000000610107981 */ /* 0x000f28000c1e1d00 */
[----:B------:R0:W5:Y:S01]  /*0180*/  LDG.E.128 R12, desc[UR6][R20.64] ;  /* 0x00000006140c7981 */ /* 0x000162000c1e1d00 */
[----:B------:R-:W1:Y:S01]  /*0190*/  S2UR UR5, SR_CgaCtaId ;  /* 0x00000000000579c3 */ /* 0x000e620000008800 */
[----:B------:R-:W-:Y:S01]  /*01a0*/  SHF.L.U32 R23, R0, 0x2, RZ ;  /* 0x0000000200177819 */ /* 0x000fe200000006ff */
[----:B------:R-:W-:Y:S01]  /*01b0*/  IMAD.WIDE R28, R25, 0x10, R20 ;  /* 0x00000010191c7825 */ /* 0x000fe200078e0214 */
[----:B------:R-:W-:-:S02]  /*01c0*/  UMOV UR4, 0x400 ;  /* 0x0000040000047882 */ /* 0x000fc40000000000 */
[----:B------:R-:W-:Y:S01]  /*01d0*/  LOP3.LUT R23, R23, 0x1c, RZ, 0xc0, !PT ;  /* 0x0000001c17177812 */ /* 0x000fe200078ec0ff */
[----:B------:R-:W-:-:S03]  /*01e0*/  IMAD.WIDE R26, R25, 0x10, R28 ;  /* 0x00000010191a7825 */ /* 0x000fc600078e021c */
[----:B------:R-:W-:-:S05]  /*01f0*/  LOP3.LUT R23, R23, 0x3e0, R0, 0xf8, !PT ;  /* 0x000003e017177812 */ /* 0x000fca00078ef800 */
[----:B------:R-:W-:Y:S01]  /*0200*/  IMAD R23, R23, 0x9, R22 ;  /* 0x0000000917177824 */ /* 0x000fe200078e0216 */
[----:B-1----:R-:W-:-:S06]  /*0210*/  ULEA UR4, UR5, UR4, 0x18 ;  /* 0x0000000405047291 */ /* 0x002fcc000f8ec0ff */
[----:B------:R-:W-:Y:S01]  /*0220*/  LEA R24, R23, UR4, 0x4 ;  /* 0x0000000417187c11 */ /* 0x000fe2000f8e20ff */
[----:B------:R-:W-:-:S04]  /*0230*/  IMAD.WIDE R22, R25, 0x10, R26 ;  /* 0x0000001019167825 */ /* 0x000fc800078e021a */
[C---:B0-----:R-:W-:Y:S01]  /*0240*/  IMAD.WIDE R20, R25.reuse, 0x10, R22 ;  /* 0x0000001019147825 */ /* 0x041fe200078e0216 */
[----:B--2---:R0:W-:Y:S04]  /*0250*/  STS.128 [R24], R4 ;  /* 0x0000000418007388 */ /* 0x0041e80000000c00 */
[----:B---3--:R1:W-:Y:S04]  /*0260*/  STS.128 [R24+0x10], R8 ;  /* 0x0000100818007388 */ /* 0x0083e80000000c00 */
[----:B----4-:R2:W-:Y:S04]  /*0270*/  STS.128 [R24+0x20], R16 ;  /* 0x0000201018007388 */ /* 0x0105e80000000c00 */
[----:B0-----:R0:W3:Y:S04]  /*0280*/  LDG.E.128 R4, desc[UR6][R28.64] ;  /* 0x000000061c047981 */ /* 0x0010e8000c1e1d00 */
[----:B-----5:R4:W-:Y:S04]  /*0290*/  STS.128 [R24+0x30], R12 ;  /* 0x0000300c18007388 */ /* 0x0209e80000000c00 */
[----:B-1----:R1:W5:Y:S01]  /*02a0*/  LDG.E.128 R8, desc[UR6][R26.64] ;  /* 0x000000061a087981 */ /* 0x002362000c1e1d00 */
[----:B0-----:R-:W-:-:S03]  /*02b0*/  IMAD.WIDE R28, R25, 0x10, R20 ;  /* 0x00000010191c7825 */ /* 0x001fc600078e0214 */
[----:B--2---:R-:W2:Y:S04]  /*02c0*/  LDG.E.128 R16, desc[UR6][R20.64] ;  /* 0x0000000614107981 */ /* 0x004ea8000c1e1d00 */
[----:B----4-:R-:W4:Y:S04]  /*02d0*/  LDG.E.128 R12, desc[UR6][R22.64] ;  /* 0x00000006160c7981 */ /* 0x010f28000c1e1d00 */
[----:B------:R0:W4:Y:S01]  /*02e0*/  LDG.E.128 R20, desc[UR6][R28.64] ;  /* 0x000000061c147981 */ /* 0x000122000c1e1d00 */
[----:B------:R-:W-:-:S04]  /*02f0*/  LEA R25, R0, UR4, 0x4 ;  /* 0x0000000400197c11 */ /* 0x000fc8000f8e20ff */
[----:B-1----:R-:W-:-:S04]  /*0300*/  LEA R27, R2, R25, 0x4 ;  /* 0x00000019021b7211 */ /* 0x002fc800078e20ff */
[----:B------:R-:W-:-:S04]  /*0310*/  LEA R26, R2, R27, 0x4 ;  /* 0x0000001b021a7211 */ /* 0x000fc800078e20ff */
[C---:B0-----:R-:W-:Y:S01]  /*0320*/  LEA R28, R2.reuse, R26, 0x4 ;  /* 0x0000001a021c7211 */ /* 0x041fe200078e20ff */
[----:B------:R-:W-:Y:S01]  /*0330*/  IMAD R3, R3, 0x24, R0 ;  /* 0x0000002403037824 */ /* 0x000fe200078e0200 */
[----:B---3--:R-:W-:Y:S04]  /*0340*/  STS.128 [R24+0x40], R4 ;  /* 0x0000400418007388 */ /* 0x008fe80000000c00 */
[----:B-----5:R-:W-:Y:S04]  /*0350*/  STS.128 [R24+0x50], R8 ;  /* 0x0000500818007388 */ /* 0x020fe80000000c00 */
[----:B--2---:R-:W-:Y:S04]  /*0360*/  STS.128 [R24+0x70], R16 ;  /* 0x0000701018007388 */ /* 0x004fe80000000c00 */
[----:B----4-:R-:W-:Y:S04]  /*0370*/  STS.128 [R24+0x60], R12 ;  /* 0x0000600c18007388 */ /* 0x010fe80000000c00 */
[----:B------:R-:W-:Y:S01]  /*0380*/  STS.128 [R24+0x80], R20 ;  /* 0x0000801418007388 */ /* 0x000fe20000000c00 */
[----:B------:R-:W-:Y:S06]  /*0390*/  BAR.SYNC.DEFER_BLOCKING 0x0 ;  /* 0x0000000000007b1d */ /* 0x000fec0000010000 */
[----:B------:R0:W1:Y:S04]  /*03a0*/  LDS.128 R4, [R25] ;  /* 0x0000000019047984 */ /* 0x0000680000000c00 */
[----:B------:R2:W3:Y:S01]  /*03b0*/  LDS.128 R8, [R27] ;  /* 0x000000001b087984 */ /* 0x0004e20000000c00 */
[----:B0-----:R-:W0:Y:S03]  /*03c0*/  LDC.64 R24, c[0x0][0x380] ;  /* 0x0000e000ff187b82 */ /* 0x001e260000000a00 */
[----:B------:R-:W4:Y:S04]  /*03d0*/  LDS.128 R12, [R26] ;  /* 0x000000001a0c7984 */ /* 0x000f280000000c00 */
[----:B------:R-:W5:Y:S01]  /*03e0*/  LDS.128 R16, [R28] ;  /* 0x000000001c107984 */ /* 0x000f620000000c00 */
[----:B------:R-:W-:-:S05]  /*03f0*/  LEA R21, R2, R28, 0x4 ;  /* 0x0000001c02157211 */ /* 0x000fca00078e20ff */
[----:B--2---:R-:W-:Y:S02]  /*0400*/  IMAD R27, R2, 0x10, R21 ;  /* 0x00000010021b7824 */ /* 0x004fe400078e0215 */
[C---:B0-----:R-:W-:Y:S01]  /*0410*/  IMAD.WIDE.U32 R22, R3.reuse, 0x10, R24 ;  /* 0x0000001003167825 */ /* 0x041fe200078e0018 */
[----:B------:R-:W-:-:S04]  /*0420*/  IADD3 R3, PT, PT, R3, R2, RZ ;  /* 0x0000000203037210 */ /* 0x000fc80007ffe0ff */
[-C--:B------:R-:W-:Y:S01]  /*0430*/  IADD3 R29, PT, PT, R3, R2.reuse, RZ ;  /* 0x00000002031d7210 */ /* 0x080fe20007ffe0ff */
[----:B-1----:R-:W-:Y:S03]  /*0440*/  STG.E.128 desc[UR6][R22.64], R4 ;  /* 0x0000000416007986 */ /* 0x002fe6000c101d06 */
[----:B------:R-:W-:Y:S01]  /*0450*/  IADD3 R0, PT, PT, R29, R2, RZ ;  /* 0x000000021d007210 */ /* 0x000fe20007ffe0ff */
[----:B------:R0:W1:Y:S02]  /*0460*/  LDS.128 R4, [R21] ;  /* 0x0000000015047984 */ /* 0x0000640000000c00 */
[----:B0-----:R-:W-:Y:S01]  /*0470*/  LEA R21, R2, R27, 0x4 ;  /* 0x0000001b02157211 */ /* 0x001fe200078e20ff */
[----:B------:R-:W-:-:S03]  /*0480*/  IMAD.WIDE.U32 R22, R3, 0x10, R24 ;  /* 0x0000001003167825 */ /* 0x000fc600078e0018 */
[C---:B------:R-:W-:Y:S02]  /*0490*/  LEA R3, R2.reuse, R21, 0x4 ;  /* 0x0000001502037211 */ /* 0x040fe400078e20ff */
[----:B---3--:R0:W-:Y:S02]  /*04a0*/  STG.E.128 desc[UR6][R22.64], R8 ;  /* 0x0000000816007986 */ /* 0x0081e4000c101d06 */
[----:B------:R-:W-:Y:S01]  /*04b0*/  LEA R20, R2, R3, 0x4 ;  /* 0x0000000302147211 */ /* 0x000fe200078e20ff */
[----:B0-----:R-:W-:-:S04]  /*04c0*/  IMAD.WIDE.U32 R8, R29, 0x10, R24 ;  /* 0x000000101d087825 */ /* 0x001fc800078e0018 */
[C---:B------:R-:W-:Y:S01]  /*04d0*/  IMAD.WIDE.U32 R28, R0.reuse, 0x10, R24 ;  /* 0x00000010001c7825 */ /* 0x040fe200078e0018 */
[----:B----4-:R-:W-:Y:S04]  /*04e0*/  STG.E.128 desc[UR6][R8.64], R12 ;  /* 0x0000000c08007986 */ /* 0x010fe8000c101d06 */
[----:B------:R0:W2:Y:S04]  /*04f0*/  LDS.128 R8, [R27] ;  /* 0x000000001b087984 */ /* 0x0000a80000000c00 */
[----:B-----5:R-:W-:Y:S04]  /*0500*/  STG.E.128 desc[UR6][R28.64], R16 ;  /* 0x000000101c007986 */ /* 0x020fe8000c101d06 */
[----:B------:R-:W3:Y:S04]  /*0510*/  LDS.128 R12, [R21] ;  /* 0x00000000150c7984 */ /* 0x000ee80000000c00 */
[----:B------:R4:W5:Y:S04]  /*0520*/  LDS.128 R16, [R3] ;  /* 0x0000000003107984 */ /* 0x0009680000000c00 */
[----:B------:R-:W5:Y:S01]  /*0530*/  LDS.128 R20, [R20] ;  /* 0x0000000014147984 */ /* 0x000f620000000c00 */
[----:B------:R-:W-:-:S04]  /*0540*/  IMAD.IADD R0, R0, 0x1, R2 ;  /* 0x0000000100007824 */ /* 0x000fc800078e0202 */
[C---:B0-----:R-:W-:Y:S01]  /*0550*/  IMAD.WIDE.U32 R26, R0.reuse, 0x10, R24 ;  /* 0x00000010001a7825 */ /* 0x041fe200078e0018 */
[----:B------:R-:W-:-:S04]  /*0560*/  IADD3 R0, PT, PT, R0, R2, RZ ;  /* 0x0000000200007210 */ /* 0x000fc80007ffe0ff */
[-C--:B----4-:R-:W-:Y:S01]  /*0570*/  IADD3 R3, PT, PT, R0, R2.reuse, RZ ;  /* 0x0000000200037210 */ /* 0x090fe20007ffe0ff */
[----:B-1----:R0:W-:Y:S04]  /*0580*/  STG.E.128 desc[UR6][R26.64], R4 ;  /* 0x000000041a007986 */ /* 0x0021e8000c101d06 */
[C---:B------:R-:W-:Y:S01]  /*0590*/  IMAD.WIDE.U32 R28, R3.reuse, 0x10, R24 ;  /* 0x00000010031c7825 */ /* 0x040fe200078e0018 */
[----:B0-----:R-:W-:-:S03]  /*05a0*/  IADD3 R5, PT, PT, R3, R2, RZ ;  /* 0x0000000203057210 */ /* 0x001fc60007ffe0ff */
[----:B------:R-:W-:Y:S01]  /*05b0*/  IMAD.WIDE.U32 R26, R0, 0x10, R24 ;  /* 0x00000010001a7825 */ /* 0x000fe200078e0018 */
[----:B------:R-:W-:-:S03]  /*05c0*/  IADD3 R7, PT, PT, R5, R2, RZ ;  /* 0x0000000205077210 */ /* 0x000fc60007ffe0ff */
[--C-:B------:R-:W-:Y:S01]  /*05d0*/  IMAD.WIDE.U32 R2, R5, 0x10, R24.reuse ;  /* 0x0000001005027825 */ /* 0x100fe200078e0018 */
[----:B--2---:R-:W-:Y:S03]  /*05e0*/  STG.E.128 desc[UR6][R26.64], R8 ;  /* 0x000000081a007986 */ /* 0x004fe6000c101d06 */
[----:B------:R-:W-:Y:S01]  /*05f0*/  IMAD.WIDE.U32 R24, R7, 0x10, R24 ;  /* 0x0000001007187825 */ /* 0x000fe200078e0018 */
[----:B---3--:R-:W-:Y:S04]  /*0600*/  STG.E.128 desc[UR6][R28.64], R12 ;  /* 0x0000000c1c007986 */ /* 0x008fe8000c101d06 */
[----:B-----5:R-:W-:Y:S04]  /*0610*/  STG.E.128 desc[UR6][R2.64], R16 ;  /* 0x0000001002007986 */ /* 0x020fe8000c101d06 */
[----:B------:R-:W-:Y:S01]  /*0620*/  STG.E.128 desc[UR6][R24.64], R20 ;  /* 0x0000001418007986 */ /* 0x000fe2000c101d06 */
[----:B------:R-:W-:Y:S05]  /*0630*/  EXIT ;  /* 0x000000000000794d */ /* 0x000fea0003800000 */
.L_x_0:
[----:B------:R-:W-:-:S00]  /*0640*/  BRA `(.L_x_0) ;  /* 0xfffffffc00fc7947 */ /* 0x000fc0000383ffff */
[----:B------:R-:W-:-:S00]  /*0650*/  NOP ;  /* 0x0000000000007918 */ /* 0x000fc00000000000 */
        /* <DEDUP_REMOVED lines=10> */
.L_x_2:


//--------------------- .text._Z25do_link_format_cpu_to_gpuPdS_iiiii --------------------------
	.section	.text._Z25do_link_format_cpu_to_gpuPdS_iiiii,"ax",@progbits
	.align	128
        .global         _Z25do_link_format_cpu_to_gpuPdS_iiiii
        .type           _Z25do_link_format_cpu_to_gpuPdS_iiiii,@function
        .size           _Z25do_link_format_cpu_to_gpuPdS_iiiii,(.L_x_3 - _Z25do_link_format_cpu_to_gpuPdS_iiiii)
        .other          _Z25do_link_format_cpu_to_gpuPdS_iiiii,@"STO_CUDA_ENTRY STV_DEFAULT"
_Z25do_link_format_cpu_to_gpuPdS_iiiii:
.text._Z25do_link_format_cpu_to_gpuPdS_iiiii:
[----:B------:R-:W-:Y:S08]  /*0000*/  LDC R1, c[0x0][0x37c] ;  /* 0x0000df00ff017b82 */ /* 0x000ff00000000800 */
[----:B------:R-:W0:Y:S01]  /*0010*/  S2UR UR6, SR_CTAID.X ;  /* 0x00000000000679c3 */ /* 0x000e220000002500 */
[----:B------:R-:W1:Y:S01]  /*0020*/  LDCU UR12, c[0x0][0x360] ;  /* 0x00006c00ff0c77ac */ /* 0x000e620008000800 */
[----:B------:R-:W2:Y:S01]  /*0030*/  S2R R26, SR_TID.X ;  /* 0x00000000001a7919 */ /* 0x000ea20000002100 */
[----:B------:R-:W-:Y:S01]  /*0040*/  HFMA2 R3, -RZ, RZ, 0, 9.5367431640625e-07 ;  /* 0x00000010ff037431 */ /* 0x000fe200000001ff */
[----:B------:R-:W3:Y:S01]  /*0050*/  LDCU.64 UR4, c[0x0][0x388] ;  /* 0x00007100ff0477ac */ /* 0x000ee20008000a00 */
[----:B------:R-:W4:Y:S01]  /*0060*/  LDCU.64 UR10, c[0x0][0x358] ;  /* 0x00006b00ff0a77ac */ /* 0x000f220008000a00 */
[----:B-1----:R-:W-:Y:S01]  /*0070*/  MOV R17, UR12 ;  /* 0x0000000c00117c02 */ /* 0x002fe20008000f00 */
[----:B0-----:R-:W-:-:S04]  /*0080*/  UIMAD UR6, UR6, UR12, URZ ;  /* 0x0000000c060672a4 */ /* 0x001fc8000f8e02ff */
[----:B------:R-:W-:-:S04]  /*0090*/  UIMAD UR7, UR6, 0x12, URZ ;  /* 0x00000012060778a4 */ /* 0x000fc8000f8e02ff */
[----:B---3--:R-:W-:-:S06]  /*00a0*/  UIMAD.WIDE UR4, UR7, 0x8, UR4 ;  /* 0x00000008070478a5 */ /* 0x008fcc000f8e0204 */
[----:B--2---:R-:W-:Y:S01]  /*00b0*/  IMAD.WIDE.U32 R2, R26, R3, UR4 ;  /* 0x000000041a027e25 */ /* 0x004fe2000f8e0003 */
[----:B------:R-:W-:-:S04]  /*00c0*/  MOV R5, UR12 ;  /* 0x0000000c00057c02 */ /* 0x000fc80008000f00 */
[----:B----4-:R-:W2:Y:S01]  /*00d0*/  LDG.E.128 R20, desc[UR10][R2.64] ;  /* 0x0000000a02147981 */ /* 0x010ea2000c1e1d00 */
[----:B------:R-:W-:Y:S01]  /*00e0*/  IMAD.WIDE R16, R17, 0x10, R2 ;  /* 0x0000001011107825 */ /* 0x000fe200078e0202 */
[----:B------:R-:W-:-:S03]  /*00f0*/  MOV R29, UR12 ;  /* 0x0000000c001d7c02 */ /* 0x000fc60008000f00 */
[----:B------:R-:W-:Y:S02]  /*0100*/  IMAD.WIDE R4, R5, 0x10, R16 ;  /* 0x0000001005047825 */ /* 0x000fe400078e0210 */
[----:B------:R-:W3:Y:S01]  /*0110*/  LDG.E.128 R16, desc[UR10][R16.64] ;  /* 0x0000000a10107981 */ /* 0x000ee2000c1e1d00 */
[----:B------:R-:W-:Y:S01]  /*0120*/  MOV R13, UR12 ;  /* 0x0000000c000d7c02 */ /* 0x000fe20008000f00 */
[----:B------:R-:W-:Y:S02]  /*0130*/  IMAD.WIDE R28, R29, 0x10, R4 ;  /* 0x000000101d1c7825 */ /* 0x000fe400078e0204 */
[----:B------:R-:W4:Y:S04]  /*0140*/  LDG.E.128 R4, desc[UR10][R4.64] ;  /* 0x0000000a04047981 */ /* 0x000f28000c1e1d00 */
[----:B------:R0:W5:Y:S02]  /*0150*/  LDG.E.128 R8, desc[UR10][R28.64] ;  /* 0x0000000a1c087981 */ /* 0x000164000c1e1d00 */
[----:B0-----:R-:W-:-:S05]  /*0160*/  IMAD.WIDE R28, R13, 0x10, R28 ;  /* 0x000000100d1c7825 */ /* 0x001fca00078e021c */
[----:B------:R0:W5:Y:S01]  /*0170*/  LDG.E.128 R12, desc[UR10][R28.64] ;  /* 0x0000000a1c0c7981 */ /* 0x000162000c1e1d00 */
[----:B------:R-:W1:Y:S01]  /*0180*/  S2UR UR8, SR_CgaCtaId ;  /* 0x00000000000879c3 */ /* 0x000e620000008800 */
[----:B------:R-:W-:Y:S01]  /*0190*/  UMOV UR7, 0x400 ;  /* 0x0000040000077882 */ /* 0x000fe20000000000 */
[----:B------:R-:W-:Y:S02]  /*01a0*/  MOV R3, UR12 ;  /* 0x0000000c00037c02 */ /* 0x000fe40008000f00 */
[----:B------:R-:W-:Y:S02]  /*01b0*/  MOV R0, UR12 ;  /* 0x0000000c00007c02 */ /* 0x000fe40008000f00 */
[----:B------:R-:W-:Y:S02]  /*01c0*/  MOV R24, UR12 ;  /* 0x0000000c00187c02 */ /* 0x000fe40008000f00 */
[----:B------:R-:W-:Y:S02]  /*01d0*/  MOV R27, UR12 ;  /* 0x0000000c001b7c02 */ /* 0x000fe40008000f00 */
[----:B------:R-:W-:Y:S01]  /*01e0*/  IADD3 R2, PT, PT, R3, UR12, R26 ;  /* 0x0000000c03027c10 */ /* 0x000fe2000fffe01a */
[----:B0-----:R-:W-:Y:S01]  /*01f0*/  IMAD.WIDE R28, R24, 0x10, R28 ;  /* 0x00000010181c7825 */ /* 0x001fe200078e021c */
[----:B-1----:R-:W-:-:S02]  /*0200*/  ULEA UR7, UR8, UR7, 0x18 ;  /* 0x0000000708077291 */ /* 0x002fc4000f8ec0ff */
[----:B------:R-:W-:Y:S01]  /*0210*/  IADD3 R2, PT, PT, R27, UR12, R2 ;  /* 0x0000000c1b027c10 */ /* 0x000fe2000fffe002 */
[----:B------:R-:W0:Y:S03]  /*0220*/  LDCU UR8, c[0x0][0x3a0] ;  /* 0x00007400ff0877ac */ /* 0x000e260008000800 */
[----:B------:R-:W-:-:S05]  /*0230*/  LEA R25, R26, UR7, 0x4 ;  /* 0x000000071a197c11 */ /* 0x000fca000f8e20ff */
[----:B--2---:R1:W-:Y:S02]  /*0240*/  STS.128 [R25], R20 ;  /* 0x0000001419007388 */ /* 0x0043e40000000c00 */
[----:B-1----:R-:W-:Y:S02]  /*0250*/  LEA R21, R0, R25, 0x4 ;  /* 0x0000001900157211 */ /* 0x002fe400078e20ff */
[----:B------:R-:W-:-:S03]  /*0260*/  MOV R23, UR12 ;  /* 0x0000000c00177c02 */ /* 0x000fc60008000f00 */
[----:B---3--:R1:W-:Y:S01]  /*0270*/  STS.128 [R21], R16 ;  /* 0x0000001015007388 */ /* 0x0083e20000000c00 */
[----:B------:R-:W-:Y:S02]  /*0280*/  IADD3 R2, PT, PT, R23, UR12, R2 ;  /* 0x0000000c17027c10 */ /* 0x000fe4000fffe002 */
[----:B------:R-:W-:Y:S02]  /*0290*/  LEA R3, R0, R21, 0x4 ;  /* 0x0000001500037211 */ /* 0x000fe400078e20ff */
[----:B------:R-:W-:Y:S02]  /*02a0*/  IADD3 R23, PT, PT, R2, UR12, RZ ;  /* 0x0000000c02177c10 */ /* 0x000fe4000fffe0ff */
[----:B------:R-:W-:Y:S02]  /*02b0*/  LEA R0, R24, R3, 0x4 ;  /* 0x0000000318007211 */ /* 0x000fe400078e20ff */
[----:B------:R-:W-:Y:S01]  /*02c0*/  MOV R20, 0x10 ;  /* 0x0000001000147802 */ /* 0x000fe20000000f00 */
[----:B-1----:R1:W2:Y:S01]  /*02d0*/  LDG.E.128 R16, desc[UR10][R28.64] ;  /* 0x0000000a1c107981 */ /* 0x0022a2000c1e1d00 */
[----:B------:R-:W-:Y:S01]  /*02e0*/  IADD3 R22, PT, PT, R23, UR12, RZ ;  /* 0x0000000c17167c10 */ /* 0x000fe2000fffe0ff */
[----:B-1----:R-:W-:Y:S01]  /*02f0*/  HFMA2 R28, -RZ, RZ, 0, 9.5367431640625e-07 ;  /* 0x00000010ff1c7431 */ /* 0x002fe200000001ff */
[----:B------:R-:W-:Y:S01]  /*0300*/  MOV R29, 0x10 ;  /* 0x00000010001d7802 */ /* 0x000fe20000000f00 */
[----:B----4-:R1:W-:Y:S01]  /*0310*/  STS.128 [R3], R4 ;  /* 0x0000000403007388 */ /* 0x0103e20000000c00 */
[----:B------:R-:W-:-:S03]  /*0320*/  LEA R24, R27, R0, 0x4 ;  /* 0x000000001b187211 */ /* 0x000fc600078e20ff */
[----:B-----5:R3:W-:Y:S04]  /*0330*/  STS.128 [R0], R8 ;  /* 0x0000000800007388 */ /* 0x0207e80000000c00 */
[----:B------:R4:W-:Y:S01]  /*0340*/  STS.128 [R24], R12 ;  /* 0x0000000c18007388 */ /* 0x0009e20000000c00 */
[----:B-1----:R-:W-:-:S04]  /*0350*/  IMAD.WIDE.U32 R4, R2, R20, UR4 ;  /* 0x0000000402047e25 */ /* 0x002fc8000f8e0014 */
[----:B---3--:R-:W-:Y:S02]  /*0360*/  IMAD.WIDE.U32 R8, R23, R28, UR4 ;  /* 0x0000000417087e25 */ /* 0x008fe4000f8e001c */
[----:B------:R-:W3:Y:S02]  /*0370*/  LDG.E.128 R4, desc[UR10][R4.64] ;  /* 0x0000000a04047981 */ /* 0x000ee4000c1e1d00 */
[----:B------:R-:W-:Y:S02]  /*0380*/  IMAD.WIDE.U32 R28, R22, R29, UR4 ;  /* 0x00000004161c7e25 */ /* 0x000fe4000f8e001d */
[----:B------:R-:W5:Y:S04]  /*0390*/  LDG.E.128 R8, desc[UR10][R8.64] ;  /* 0x0000000a08087981 */ /* 0x000f68000c1e1d00 */
[----:B----4-:R1:W4:Y:S01]  /*03a0*/  LDG.E.128 R12, desc[UR10][R28.64] ;  /* 0x0000000a1c0c7981 */ /* 0x010322000c1e1d00 */
[----:B------:R-:W-:-:S02]  /*03b0*/  LEA R20, R27, R24, 0x4 ;  /* 0x000000181b147211 */ /* 0x000fc400078e20ff */
[----:B-1----:R-:W-:-:S03]  /*03c0*/  MOV R28, UR12 ;  /* 0x0000000c001c7c02 */ /* 0x002fc60008000f00 */
[----:B--2---:R1:W-:Y:S02]  /*03d0*/  STS.128 [R20], R16 ;  /* 0x0000001014007388 */ /* 0x0043e40000000c00 */
[----:B-1----:R-:W-:-:S04]  /*03e0*/  LEA R17, R27, R20, 0x4 ;  /* 0x000000141b117211 */ /* 0x002fc800078e20ff */
[----:B------:R-:W-:Y:S02]  /*03f0*/  LEA R16, R28, R17, 0x4 ;  /* 0x000000111c107211 */ /* 0x000fe400078e20ff */
[C---:B------:R-:W-:Y:S01]  /*0400*/  LEA R18, R26.reuse, R25, 0x7 ;  /* 0x000000191a127211 */ /* 0x040fe200078e38ff */
[----:B------:R-:W1:Y:S01]  /*0410*/  LDC.64 R28, c[0x0][0x380] ;  /* 0x0000e000ff1c7b82 */ /* 0x000e620000000a00 */
[----:B------:R-:W-:Y:S01]  /*0420*/  LEA R19, R27, R16, 0x4 ;  /* 0x000000101b137211 */ /* 0x000fe200078e20ff */
[----:B---3--:R-:W-:Y:S04]  /*0430*/  STS.128 [R17], R4 ;  /* 0x0000000411007388 */ /* 0x008fe80000000c00 */
[----:B-----5:R-:W-:Y:S04]  /*0440*/  STS.128 [R16], R8 ;  /* 0x0000000810007388 */ /* 0x020fe80000000c00 */
[----:B----4-:R-:W-:Y:S01]  /*0450*/  STS.128 [R19], R12 ;  /* 0x0000000c13007388 */ /* 0x010fe20000000c00 */
[----:B------:R-:W-:Y:S06]  /*0460*/  BAR.SYNC.DEFER_BLOCKING 0x0 ;  /* 0x0000000000007b1d */ /* 0x000fec0000010000 */
[----:B------:R-:W2:Y:S01]  /*0470*/  LDS.128 R4, [R18] ;  /* 0x0000000012047984 */ /* 0x000ea20000000c00 */
[----:B------:R-:W-:Y:S01]  /*0480*/  IADD3 R27, PT, PT, R26, UR6, RZ ;  /* 0x000000061a1b7c10 */ /* 0x000fe2000fffe0ff */
[----:B------:R-:W3:Y:S02]  /*0490*/  LDCU.64 UR6, c[0x0][0x398] ;  /* 0x00007300ff0677ac */ /* 0x000ee40008000a00 */
[----:B------:R-:W4:Y:S02]  /*04a0*/  LDS.128 R8, [R18+0x10] ;  /* 0x0000100012087984 */ /* 0x000f240000000c00 */
[----:B-1----:R-:W-:Y:S01]  /*04b0*/  IMAD.WIDE R28, R27, 0x10, R28 ;  /* 0x000000101b1c7825 */ /* 0x002fe200078e021c */
[----:B---3--:R-:W-:-:S04]  /*04c0*/  UIADD3 UR9, UPT, UPT, UR6, UR7, URZ ;  /* 0x0000000706097290 */ /* 0x008fc8000fffe0ff */
[----:B--2---:R-:W-:Y:S04]  /*04d0*/  STG.E.128 desc[UR10][R28.64], R4 ;  /* 0x000000041c007986 */ /* 0x004fe8000c101d0a */
[----:B------:R-:W1:Y:S01]  /*04e0*/  LDS.128 R4, [R18+0x20] ;  /* 0x0000200012047984 */ /* 0x000e620000000c00 */
[----:B------:R-:W-:Y:S02]  /*04f0*/  MOV R13, UR9 ;  /* 0x00000009000d7c02 */ /* 0x000fe40008000f00 */
[----:B------:R-:W-:-:S03]  /*0500*/  MOV R15, UR9 ;  /* 0x00000009000f7c02 */ /* 0x000fc60008000f00 */
[----:B------:R-:W-:-:S05]  /*0510*/  IMAD.WIDE R12, R13, 0x10, R28 ;  /* 0x000000100d0c7825 */ /* 0x000fca00078e021c */
[----:B----4-:R2:W-:Y:S04]  /*0520*/  STG.E.128 desc[UR10][R12.64], R8 ;  /* 0x000000080c007986 */ /* 0x0105e8000c101d0a */
[----:B------:R-:W3:Y:S01]  /*0530*/  LDS.128 R8, [R18+0x30] ;  /* 0x0000300012087984 */ /* 0x000ee20000000c00 */
[----:B--2---:R-:W-:-:S05]  /*0540*/  IMAD.WIDE R12, R15, 0x10, R12 ;  /* 0x000000100f0c7825 */ /* 0x004fca00078e020c */
[----:B-1----:R1:W-:Y:S04]  /*0550*/  STG.E.128 desc[UR10][R12.64], R4 ;  /* 0x000000040c007986 */ /* 0x0023e8000c101d0a */
[----:B------:R-:W2:Y:S01]  /*0560*/  LDS.128 R4, [R18+0x40] ;  /* 0x0000400012047984 */ /* 0x000ea20000000c00 */
[----:B-1----:R-:W-:-:S05]  /*0570*/  IMAD.WIDE R12, R15, 0x10, R12 ;  /* 0x000000100f0c7825 */ /* 0x002fca00078e020c */
[----:B---3--:R1:W-:Y:S04]  /*0580*/  STG.E.128 desc[UR10][R12.64], R8 ;  /* 0x000000080c007986 */ /* 0x0083e8000c101d0a */
[----:B------:R-:W3:Y:S01]  /*0590*/  LDS.128 R8, [R18+0x50] ;  /* 0x0000500012087984 */ /* 0x000ee20000000c00 */
[----:B-1----:R-:W-:-:S05]  /*05a0*/  IMAD.WIDE R12, R15, 0x10, R12 ;  /* 0x000000100f0c7825 */ /* 0x002fca00078e020c */
[----:B--2---:R1:W-:Y:S04]  /*05b0*/  STG.E.128 desc[UR10][R12.64], R4 ;  /* 0x000000040c007986 */ /* 0x0043e8000c101d0a */
        /* <DEDUP_REMOVED lines=8> */
[----:B---3--:R1:W-:Y:S01]  /*0640*/  STG.E.128 desc[UR10][R12.64], R8 ;  /* 0x000000080c007986 */ /* 0x0083e2000c101d0a */
[----:B0-----:R-:W-:Y:S01]  /*0650*/  ULEA UR8, UR8, UR6, 0x1 ;  /* 0x0000000608087291 */ /* 0x001fe2000f8e08ff */
[----:B------:R-:W-:Y:S02]  /*0660*/  HFMA2 R27, -RZ, RZ, 0, 9.5367431640625e-07 ;  /* 0x00000010ff1b7431 */ /* 0x000fe400000001ff */
[----:B-1----:R-:W-:-:S05]  /*0670*/  IMAD.WIDE R8, R15, 0x10, R12 ;  /* 0x000000100f087825 */ /* 0x002fca00078e020c */
[----:B--2---:R0:W-:Y:S01]  /*0680*/  STG.E.128 desc[UR10][R8.64], R4 ;  /* 0x0000000408007986 */ /* 0x0041e2000c101d0a */
[----:B------:R-:W-:-:S04]  /*0690*/  UIMAD UR6, UR8, 0x12, URZ ;  /* 0x00000012080678a4 */ /* 0x000fc8000f8e02ff */
[----:B------:R-:W-:-:S06]  /*06a0*/  UIMAD.WIDE UR6, UR6, 0x8, UR4 ;  /* 0x00000008060678a5 */ /* 0x000fcc000f8e0204 */
[----:B------:R-:W-:Y:S01]  /*06b0*/  IMAD.WIDE.U32 R12, R26, R27, UR6 ;  /* 0x000000061a0c7e25 */ /* 0x000fe2000f8e001b */
[----:B------:R-:W-:Y:S06]  /*06c0*/  BAR.SYNC.DEFER_BLOCKING 0x0 ;  /* 0x0000000000007b1d */ /* 0x000fec0000010000 */
[----:B0-----:R0:W2:Y:S01]  /*06d0*/  LDG.E.128 R8, desc[UR10][R12.64] ;  /* 0x0000000a0c087981 */ /* 0x0010a2000c1e1d00 */
[----:B------:R-:W-:-:S05]  /*06e0*/  MOV R15, UR12 ;  /* 0x0000000c000f7c02 */ /* 0x000fca0008000f00 */
[----:B0-----:R-:W-:-:S05]  /*06f0*/  IMAD.WIDE R12, R15, 0x10, R12 ;  /* 0x000000100f0c7825 */ /* 0x001fca00078e020c */
[----:B------:R0:W3:Y:S02]  /*0700*/  LDG.E.128 R4, desc[UR10][R12.64] ;  /* 0x0000000a0c047981 */ /* 0x0000e4000c1e1d00 */
[C---:B0-----:R-:W-:Y:S02]  /*0710*/  IMAD.WIDE R12, R15.reuse, 0x10, R12 ;  /* 0x000000100f0c7825 */ /* 0x041fe400078e020c */
[----:B--2---:R0:W-:Y:S04]  /*0720*/  STS.128 [R25], R8 ;  /* 0x0000000819007388 */ /* 0x0041e80000000c00 */
[----:B0-----:R0:W2:Y:S04]  /*0730*/  LDG.E.128 R8, desc[UR10][R12.64] ;  /* 0x0000000a0c087981 */ /* 0x0010a8000c1e1d00 */
[----:B---3--:R1:W-:Y:S01]  /*0740*/  STS.128 [R21], R4 ;  /* 0x0000000415007388 */ /* 0x0083e20000000c00 */
[----:B------:R-:W-:Y:S01]  /*0750*/  MOV R27, UR12 ;  /* 0x0000000c001b7c02 */ /* 0x000fe20008000f00 */
[----:B-1----:R-:W-:-:S04]  /*0760*/  IMAD.WIDE R4, R15, 0x10, R12 ;  /* 0x000000100f047825 */ /* 0x002fc800078e020c */
[----:B------:R-:W-:Y:S02]  /*0770*/  IMAD.WIDE R14, R15, 0x10, R4 ;  /* 0x000000100f0e7825 */ /* 0x000fe400078e0204 */
[----:B------:R-:W3:Y:S02]  /*0780*/  LDG.E.128 R4, desc[UR10][R4.64] ;  /* 0x0000000a04047981 */ /* 0x000ee4000c1e1d00 */
[----:B0-----:R-:W-:Y:S02]  /*0790*/  IMAD.WIDE R12, R27, 0x10, R14 ;  /* 0x000000101b0c7825 */ /* 0x001fe400078e020e */
[----:B--2---:R0:W-:Y:S04]  /*07a0*/  STS.128 [R3], R8 ;  /* 0x0000000803007388 */ /* 0x0041e80000000c00 */
[----:B0-----:R-:W2:Y:S04]  /*07b0*/  LDG.E.128 R8, desc[UR10][R14.64] ;  /* 0x0000000a0e087981 */ /* 0x001ea8000c1e1d00 */
[----:B------:R-:W4:Y:S04]  /*07c0*/  LDG.E.128 R12, desc[UR10][R12.64] ;  /* 0x0000000a0c0c7981 */ /* 0x000f28000c1e1d00 */
[----:B---3--:R0:W-:Y:S01]  /*07d0*/  STS.128 [R0], R4 ;  /* 0x0000000400007388 */ /* 0x0081e20000000c00 */
[----:B------:R-:W-:Y:S01]  /*07e0*/  MOV R27, 0x10 ;  /* 0x00000010001b7802 */ /* 0x000fe20000000f00 */
[----:B0-----:R-:W-:Y:S01]  /*07f0*/  HFMA2 R6, -RZ, RZ, 0, 9.5367431640625e-07 ;  /* 0x00000010ff067431 */ /* 0x001fe200000001ff */
[----:B------:R-:W-:-:S03]  /*0800*/  MOV R7, 0x10 ;  /* 0x0000001000077802 */ /* 0x000fc60000000f00 */
[----:B------:R-:W-:Y:S01]  /*0810*/  IMAD.WIDE.U32 R4, R2, R27, UR6 ;  /* 0x0000000602047e25 */ /* 0x000fe2000f8e001b */
[----:B--2---:R0:W-:Y:S04]  /*0820*/  STS.128 [R24], R8 ;  /* 0x0000000818007388 */ /* 0x0041e80000000c00 */
[----:B----4-:R1:W-:Y:S01]  /*0830*/  STS.128 [R20], R12 ;  /* 0x0000000c14007388 */ /* 0x0103e20000000c00 */
[----:B0-----:R-:W-:-:S06]  /*0840*/  IMAD.WIDE.U32 R8, R23, R6, UR6 ;  /* 0x0000000617087e25 */ /* 0x001fcc000f8e0006 */
[----:B------:R-:W2:Y:S01]  /*0850*/  LDG.E.128 R8, desc[UR10][R8.64] ;  /* 0x0000000a08087981 */ /* 0x000ea2000c1e1d00 */
[----:B-1----:R-:W-:-:S03]  /*0860*/  IMAD.WIDE.U32 R12, R22, R7, UR6 ;  /* 0x00000006160c7e25 */ /* 0x002fc6000f8e0007 */
[----:B------:R-:W3:Y:S04]  /*0870*/  LDG.E.128 R4, desc[UR10][R4.64] ;  /* 0x0000000a04047981 */ /* 0x000ee8000c1e1d00 */
[----:B------:R-:W4:Y:S01]  /*0880*/  LDG.E.128 R12, desc[UR10][R12.64] ;  /* 0x0000000a0c0c7981 */ /* 0x000f22000c1e1d00 */
[----:B------:R-:W-:-:S05]  /*0890*/  MOV R27, UR9 ;  /* 0x00000009001b7c02 */ /* 0x000fca0008000f00 */
[----:B------:R-:W-:-:S04]  /*08a0*/  IMAD R27, R27, 0x12, RZ ;  /* 0x000000121b1b7824 */ /* 0x000fc800078e02ff */
[----:B------:R-:W-:Y:S01]  /*08b0*/  IMAD.WIDE R28, R27, 0x8, R28 ;  /* 0x000000081b1c7825 */ /* 0x000fe200078e021c */
[----:B------:R-:W-:Y:S01]  /*08c0*/  MOV R27, UR9 ;  /* 0x00000009001b7c02 */ /* 0x000fe20008000f00 */
[----:B------:R-:W-:-:S04]  /*08d0*/  UIMAD UR6, UR8, 0x24, URZ ;  /* 0x00000024080678a4 */ /* 0x000fc8000f8e02ff */
[----:B------:R-:W-:Y:S01]  /*08e0*/  UIMAD.WIDE UR6, UR6, 0x8, UR4 ;  /* 0x00000008060678a5 */ /* 0x000fe2000f8e0204 */
[----:B---3--:R-:W-:Y:S04]  /*08f0*/  STS.128 [R17], R4 ;  /* 0x0000000411007388 */ /* 0x008fe80000000c00 */
[----:B--2---:R-:W-:Y:S04]  /*0900*/  STS.128 [R16], R8 ;  /* 0x0000000810007388 */ /* 0x004fe80000000c00 */
[----:B----4-:R0:W-:Y:S01]  /*0910*/  STS.128 [R19], R12 ;  /* 0x0000000c13007388 */ /* 0x0101e20000000c00 */
[----:B------:R-:W-:Y:S06]  /*0920*/  BAR.SYNC.DEFER_BLOCKING 0x0 ;  /* 0x0000000000007b1d */ /* 0x000fec0000010000 */
[----:B------:R-:W1:Y:S04]  /*0930*/  LDS.128 R4, [R18] ;  /* 0x0000000012047984 */ /* 0x000e680000000c00 */
[----:B------:R-:W2:Y:S01]  /*0940*/  LDS.128 R8, [R18+0x10] ;  /* 0x0000100012087984 */ /* 0x000ea20000000c00 */
[----:B0-----:R-:W-:Y:S01]  /*0950*/  IMAD.WIDE R12, R27, 0x10, R28 ;  /* 0x000000101b0c7825 */ /* 0x001fe200078e021c */
[----:B------:R-:W-:-:S02]  /*0960*/  MOV R15, UR9 ;  /* 0x00000009000f7c02 */ /* 0x000fc40008000f00 */
[----:B-1----:R-:W-:Y:S04]  /*0970*/  STG.E.128 desc[UR10][R28.64], R4 ;  /* 0x000000041c007986 */ /* 0x002fe8000c101d0a */
[----:B------:R-:W0:Y:S04]  /*0980*/  LDS.128 R4, [R18+0x20] ;  /* 0x0000200012047984 */ /* 0x000e280000000c00 */
[----:B--2---:R1:W-:Y:S04]  /*0990*/  STG.E.128 desc[UR10][R12.64], R8 ;  /* 0x000000080c007986 */ /* 0x0043e8000c101d0a */
[----:B------:R-:W2:Y:S01]  /*09a0*/  LDS.128 R8, [R18+0x30] ;  /* 0x0000300012087984 */ /* 0x000ea20000000c00 */
[----:B-1----:R-:W-:-:S05]  /*09b0*/  IMAD.WIDE R12, R15, 0x10, R12 ;  /* 0x000000100f0c7825 */ /* 0x002fca00078e020c */
[----:B0-----:R0:W-:Y:S04]  /*09c0*/  STG.E.128 desc[UR10][R12.64], R4 ;  /* 0x000000040c007986 */ /* 0x0011e8000c101d0a */
[----:B------:R-:W1:Y:S01]  /*09d0*/  LDS.128 R4, [R18+0x40] ;  /* 0x0000400012047984 */ /* 0x000e620000000c00 */
[----:B0-----:R-:W-:-:S05]  /*09e0*/  IMAD.WIDE R12, R15, 0x10, R12 ;  /* 0x000000100f0c7825 */ /* 0x001fca00078e020c */
[----:B--2---:R0:W-:Y:S04]  /*09f0*/  STG.E.128 desc[UR10][R12.64], R8 ;  /* 0x000000080c007986 */ /* 0x0041e8000c101d0a */
[----:B------:R-:W2:Y:S01]  /*0a00*/  LDS.128 R8, [R18+0x50] ;  /* 0x0000500012087984 */ /* 0x000ea20000000c00 */
[----:B0-----:R-:W-:-:S05]  /*0a10*/  IMAD.WIDE R12, R15, 0x10, R12 ;  /* 0x000000100f0c7825 */ /* 0x001fca00078e020c */
[----:B-1----:R0:W-:Y:S04]  /*0a20*/  STG.E.128 desc[UR10][R12.64], R4 ;  /* 0x000000040c007986 */ /* 0x0021e8000c101d0a */
        /* <DEDUP_REMOVED lines=8> */
[----:B--2---:R0:W-:Y:S01]  /*0ab0*/  STG.E.128 desc[UR10][R12.64], R8 ;  /* 0x000000080c007986 */ /* 0x0041e2000c101d0a */
[----:B------:R-:W-:Y:S02]  /*0ac0*/  HFMA2 R27, -RZ, RZ, 0, 9.5367431640625e-07 ;  /* 0x00000010ff1b7431 */ /* 0x000fe400000001ff */
[----:B0-----:R-:W-:-:S05]  /*0ad0*/  IMAD.WIDE R8, R15, 0x10, R12 ;  /* 0x000000100f087825 */ /* 0x001fca00078e020c */
[----:B-1----:R0:W-:Y:S01]  /*0ae0*/  STG.E.128 desc[UR10][R8.64], R4 ;  /* 0x0000000408007986 */ /* 0x0021e2000c101d0a */
        /* <DEDUP_REMOVED lines=31> */
[----:B------:R-:W-:Y:S01]  /*0ce0*/  IMAD.WIDE R28, R27, 0x90, R28 ;  /* 0x000000901b1c7825 */ /* 0x000fe200078e021c */
        /* <DEDUP_REMOVED lines=35> */
[----:B------:R-:W-:Y:S01]  /*0f20*/  BAR.SYNC.DEFER_BLOCKING 0x0 ;  /* 0x0000000000007b1d */ /* 0x000fe20000010000 */
[----:B------:R-:W-:-:S05]  /*0f30*/  MOV R15, UR12 ;  /* 0x0000000c000f7c02 */ /* 0x000fca0008000f00 */
[----:B------:R-:W-:Y:S01]  /*0f40*/  IMAD.WIDE R14, R15, 0x10, R26 ;  /* 0x000000100f0e7825 */ /* 0x000fe200078e021a */
[----:B0-----:R0:W2:Y:S04]  /*0f50*/  LDG.E.128 R4, desc[UR10][R26.64] ;  /* 0x0000000a1a047981 */ /* 0x0010a8000c1e1d00 */
[----:B------:R1:W3:Y:S01]  /*0f60*/  LDG.E.128 R8, desc[UR10][R14.64] ;  /* 0x0000000a0e087981 */ /* 0x0002e2000c1e1d00 */
[----:B0-----:R-:W-:-:S05]  /*0f70*/  MOV R27, UR12 ;  /* 0x0000000c001b7c02 */ /* 0x001fca0008000f00 */
[----:B-1----:R-:W-:-:S04]  /*0f80*/  IMAD.WIDE R14, R27, 0x10, R14 ;  /* 0x000000101b0e7825 */ /* 0x002fc800078e020e */
[----:B------:R-:W-:-:S04]  /*0f90*/  IMAD.WIDE R12, R27, 0x10, R14 ;  /* 0x000000101b0c7825 */ /* 0x000fc800078e020e */
[----:B------:R-:W-:Y:S01]  /*0fa0*/  IMAD.WIDE R26, R27, 0x10, R12 ;  /* 0x000000101b1a7825 */ /* 0x000fe200078e020c */
[----:B--2---:R0:W-:Y:S04]  /*0fb0*/  STS.128 [R25], R4 ;  /* 0x0000000419007388 */ /* 0x0041e80000000c00 */
[----:B---3--:R1:W-:Y:S04]  /*0fc0*/  STS.128 [R21], R8 ;  /* 0x0000000815007388 */ /* 0x0083e80000000c00 */
[----:B0-----:R-:W2:Y:S04]  /*0fd0*/  LDG.E.128 R4, desc[UR10][R14.64] ;  /* 0x0000000a0e047981 */ /* 0x001ea8000c1e1d00 */
[----:B-1----:R-:W3:Y:S04]  /*0fe0*/  LDG.E.128 R8, desc[UR10][R12.64] ;  /* 0x0000000a0c087981 */ /* 0x002ee8000c1e1d00 */
[----:B------:R-:W4:Y:S01]  /*0ff0*/  LDG.E.128 R12, desc[UR10][R26.64] ;  /* 0x0000000a1a0c7981 */ /* 0x000f22000c1e1d00 */
[----:B------:R-:W-:-:S03]  /*1000*/  MOV R25, 0x10 ;  /* 0x0000001000197802 */ /* 0x000fc60000000f00 */
[----:B--2---:R0:W-:Y:S04]  /*1010*/  STS.128 [R3], R4 ;  /* 0x0000000403007388 */ /* 0x0041e80000000c00 */
[----:B---3--:R1:W-:Y:S01]  /*1020*/  STS.128 [R0], R8 ;  /* 0x0000000800007388 */ /* 0x0083e20000000c00 */
[----:B0-----:R-:W-:Y:S01]  /*1030*/  MOV R3, UR12 ;  /* 0x0000000c00037c02 */ /* 0x001fe20008000f00 */
[----:B-1----:R-:W-:Y:S01]  /*1040*/  HFMA2 R0, -RZ, RZ, 0, 9.5367431640625e-07 ;  /* 0x00000010ff007431 */ /* 0x002fe200000001ff */
[----:B------:R-:W-:-:S03]  /*1050*/  MOV R7, 0x10 ;  /* 0x0000001000077802 */ /* 0x000fc60000000f00 */
[----:B------:R-:W-:-:S04]  /*1060*/  IMAD.WIDE R4, R3, 0x10, R26 ;  /* 0x0000001003047825 */ /* 0x000fc800078e021a */
[----:B------:R-:W-:-:S04]  /*1070*/  IMAD.WIDE.U32 R8, R2, R25, UR4 ;  /* 0x0000000402087e25 */ /* 0x000fc8000f8e0019 */
[----:B------:R-:W-:Y:S01]  /*1080*/  IMAD.WIDE.U32 R2, R23, R0, UR4 ;  /* 0x0000000417027e25 */ /* 0x000fe2000f8e0000 */
[----:B----4-:R0:W-:Y:S03]  /*1090*/  STS.128 [R24], R12 ;  /* 0x0000000c18007388 */ /* 0x0101e60000000c00 */
[----:B------:R-:W-:Y:S01]  /*10a0*/  IMAD.WIDE.U32 R26, R22, R7, UR4 ;  /* 0x00000004161a7e25 */ /* 0x000fe2000f8e0007 */
[----:B------:R-:W2:Y:S04]  /*10b0*/  LDG.E.128 R8, desc[UR10][R8.64] ;  /* 0x0000000a08087981 */ /* 0x000ea8000c1e1d00 */
[----:B------:R-:W3:Y:S04]  /*10c0*/  LDG.E.128 R4, desc[UR10][R4.64] ;  /* 0x0000000a04047981 */ /* 0x000ee8000c1e1d00 */
[----:B0-----:R0:W4:Y:S04]  /*10d0*/  LDG.E.128 R12, desc[UR10][R2.64] ;  /* 0x0000000a020c7981 */ /* 0x001128000c1e1d00 */
[----:B------:R-:W5:Y:S01]  /*10e0*/  LDG.E.128 R24, desc[UR10][R26.64] ;  /* 0x0000000a1a187981 */ /* 0x000f62000c1e1d00 */
[----:B0-----:R-:W-:-:S05]  /*10f0*/  MOV R3, UR9 ;  /* 0x0000000900037c02 */ /* 0x001fca0008000f00 */
[----:B------:R-:W-:Y:S01]  /*1100*/  IMAD.WIDE R2, R3, 0x90, R28 ;  /* 0x0000009003027825 */ /* 0x000fe200078e021c */
[----:B------:R-:W-:-:S05]  /*1110*/  MOV R29, UR9 ;  /* 0x00000009001d7c02 */ /* 0x000fca0008000f00 */
[----:B------:R-:W-:Y:S01]  /*1120*/  IMAD.WIDE R28, R29, 0x10, R2 ;  /* 0x000000101d1c7825 */ /* 0x000fe200078e0202 */
[----:B------:R-:W-:Y:S01]  /*1130*/  MOV R0, UR9 ;  /* 0x0000000900007c02 */ /* 0x000fe20008000f00 */
[----:B---3--:R-:W-:Y:S04]  /*1140*/  STS.128 [R20], R4 ;  /* 0x0000000414007388 */ /* 0x008fe80000000c00 */
[----:B--2---:R0:W-:Y:S04]  /*1150*/  STS.128 [R17], R8 ;  /* 0x0000000811007388 */ /* 0x0041e80000000c00 */
[----:B----4-:R-:W-:Y:S04]  /*1160*/  STS.128 [R16], R12 ;  /* 0x0000000c10007388 */ /* 0x010fe80000000c00 */
[----:B-----5:R1:W-:Y:S01]  /*1170*/  STS.128 [R19], R24 ;  /* 0x0000001813007388 */ /* 0x0203e20000000c00 */
[----:B------:R-:W-:Y:S06]  /*1180*/  BAR.SYNC.DEFER_BLOCKING 0x0 ;  /* 0x0000000000007b1d */ /* 0x000fec0000010000 */
[----:B------:R-:W2:Y:S04]  /*1190*/  LDS.128 R20, [R18] ;  /* 0x0000000012147984 */ /* 0x000ea80000000c00 */
[----:B------:R-:W3:Y:S04]  /*11a0*/  LDS.128 R12, [R18+0x10] ;  /* 0x00001000120c7984 */ /* 0x000ee80000000c00 */
[----:B------:R-:W4:Y:S04]  /*11b0*/  LDS.128 R8, [R18+0x20] ;  /* 0x0000200012087984 */ /* 0x000f280000000c00 */
[----:B------:R-:W5:Y:S01]  /*11c0*/  LDS.128 R4, [R18+0x30] ;  /* 0x0000300012047984 */ /* 0x000f620000000c00 */
[----:B0-----:R-:W-:-:S02]  /*11d0*/  MOV R17, UR9 ;  /* 0x0000000900117c02 */ /* 0x001fc40008000f00 */
[----:B-1----:R-:W-:Y:S01]  /*11e0*/  MOV R19, UR9 ;  /* 0x0000000900137c02 */ /* 0x002fe20008000f00 */
[----:B------:R-:W0:Y:S02]  /*11f0*/  LDS.128 R24, [R18+0x40] ;  /* 0x0000400012187984 */ /* 0x000e240000000c00 */
[----:B------:R-:W-:Y:S02]  /*1200*/  IMAD.WIDE R16, R17, 0x10, R28 ;  /* 0x0000001011107825 */ /* 0x000fe400078e021c */
[----:B--2---:R1:W-:Y:S04]  /*1210*/  STG.E.128 desc[UR10][R2.64], R20 ;  /* 0x0000001402007986 */ /* 0x0043e8000c101d0a */
[----:B---3--:R-:W-:Y:S04]  /*1220*/  STG.E.128 desc[UR10][R28.64], R12 ;  /* 0x0000000c1c007986 */ /* 0x008fe8000c101d0a */
[----:B------:R-:W2:Y:S04]  /*1230*/  LDS.128 R20, [R18+0x50] ;  /* 0x0000500012147984 */ /* 0x000ea80000000c00 */
[----:B----4-:R-:W-:Y:S04]  /*1240*/  STG.E.128 desc[UR10][R16.64], R8 ;  /* 0x0000000810007986 */ /* 0x010fe8000c101d0a */
[----:B------:R-:W3:Y:S01]  /*1250*/  LDS.128 R12, [R18+0x60] ;  /* 0x00006000120c7984 */ /* 0x000ee20000000c00 */
[----:B-1----:R-:W-:-:S03]  /*1260*/  IMAD.WIDE R2, R19, 0x10, R16 ;  /* 0x0000001013027825 */ /* 0x002fc600078e0210 */
[----:B------:R-:W1:Y:S04]  /*1270*/  LDS.128 R8, [R18+0x70] ;  /* 0x0000700012087984 */ /* 0x000e680000000c00 */
[----:B------:R-:W4:Y:S04]  /*1280*/  LDS.128 R16, [R18+0x80] ;  /* 0x0000800012107984 */ /* 0x000f280000000c00 */
[----:B-----5:R5:W-:Y:S02]  /*1290*/  STG.E.128 desc[UR10][R2.64], R4 ;  /* 0x0000000402007986 */ /* 0x020be4000c101d0a */
[----:B-----5:R-:W-:-:S04]  /*12a0*/  IMAD.WIDE R2, R0, 0x10, R2 ;  /* 0x0000001000027825 */ /* 0x020fc800078e0202 */
[----:B------:R-:W-:-:S04]  /*12b0*/  IMAD.WIDE R28, R0, 0x10, R2 ;  /* 0x00000010001c7825 */ /* 0x000fc800078e0202 */
[C---:B------:R-:W-:Y:S01]  /*12c0*/  IMAD.WIDE R4, R0.reuse, 0x10, R28 ;  /* 0x0000001000047825 */ /* 0x040fe200078e021c */
[----:B0-----:R0:W-:Y:S03]  /*12d0*/  STG.E.128 desc[UR10][R2.64], R24 ;  /* 0x0000001802007986 */ /* 0x0011e6000c101d0a */
[C---:B------:R-:W-:Y:S01]  /*12e0*/  IMAD.WIDE R6, R0.reuse, 0x10, R4 ;  /* 0x0000001000067825 */ /* 0x040fe200078e0204 */
[----:B--2---:R-:W-:Y:S04]  /*12f0*/  STG.E.128 desc[UR10][R28.64], R20 ;  /* 0x000000141c007986 */ /* 0x004fe8000c101d0a */
[----:B---3--:R-:W-:Y:S04]  /*1300*/  STG.E.128 desc[UR10][R4.64], R12 ;  /* 0x0000000c04007986 */ /* 0x008fe8000c101d0a */
[----:B-1----:R-:W-:Y:S01]  /*1310*/  STG.E.128 desc[UR10][R6.64], R8 ;  /* 0x0000000806007986 */ /* 0x002fe2000c101d0a */
[----:B0-----:R-:W-:-:S05]  /*1320*/  IMAD.WIDE R2, R0, 0x10, R6 ;  /* 0x0000001000027825 */ /* 0x001fca00078e0206 */
[----:B----4-:R-:W-:Y:S01]  /*1330*/  STG.E.128 desc[UR10][R2.64], R16 ;  /* 0x0000001002007986 */ /* 0x010fe2000c101d0a */
[----:B------:R-:W-:Y:S06]  /*1340*/  BAR.SYNC.DEFER_BLOCKING 0x0 ;  /* 0x0000000000007b1d */ /* 0x000fec0000010000 */
[----:B------:R-:W-:Y:S05]  /*1350*/  EXIT ;  /* 0x000000000000794d */ /* 0x000fea0003800000 */
.L_x_1:
        /* <DEDUP_REMOVED lines=10> */
.L_x_3:


//--------------------- .nv.shared._Z25do_link_format_gpu_to_cpuP7double2S0_iiii --------------------------
	.section	.nv.shared._Z25do_link_format_gpu_to_cpuP7double2S0_iiii,"aw",@nobits
	.sectionflags	@""
	.align	16
.nv.shared._Z25do_link_format_gpu_to_cpuP7double2S0_iiii:
	.zero		10240


//--------------------- .nv.shared.reserved.0     --------------------------
	.section	.nv.shared.reserved.0,"aw",@nobits
	.weak		__nv_reservedSMEM_offset_0_alias
	.size		__nv_reservedSMEM_offset_0_alias, 0, 64
	.other		__nv_reservedSMEM_offset_0_alias,@"STO_CUDA_RESERVED_SHARED STV_DEFAULT"
__nv_reservedSMEM_offset_0_alias:
	.zero		0
	.zero		64


//--------------------- .nv.shared._Z25do_link_format_cpu_to_gpuPdS_iiiii --------------------------
	.section	.nv.shared._Z25do_link_format_cpu_to_gpuPdS_iiiii,"aw",@nobits
	.sectionflags	@""
	.align	16
.nv.shared._Z25do_link_format_cpu_to_gpuPdS_iiiii:
	.zero		10240


//--------------------- .nv.constant0._Z25do_link_format_gpu_to_cpuP7double2S0_iiii --------------------------
	.section	.nv.constant0._Z25do_link_format_gpu_to_cpuP7double2S0_iiii,"a",@progbits
	.sectionflags	@""
	.align	4
.nv.constant0._Z25do_link_format_gpu_to_cpuP7double2S0_iiii:
	.zero		928


//--------------------- .nv.constant0._Z25do_link_format_cpu_to_gpuPdS_iiiii --------------------------
	.section	.nv.constant0._Z25do_link_format_cpu_to_gpuPdS_iiiii,"a",@progbits
	.sectionflags	@""
	.align	4
.nv.constant0._Z25do_link_format_cpu_to_gpuPdS_iiiii:
	.zero		932


//--------------------- SYMBOLS --------------------------

	.type		.nv.reservedSmem.offset0,@object
	.size		.nv.reservedSmem.offset0,0x4
	.type		.nv.reservedSmem.cap,@object
	.size		.nv.reservedSmem.cap,0x4
